//
// Generated by NVIDIA NVVM Compiler
//
// Compiler Build ID: CL-36424714
// Cuda compilation tools, release 13.0, V13.0.88
// Based on NVVM 20.0.0
//

.version 9.0
.target sm_100
.address_size 64

	// .globl	_Z17kernel_begin_rays4vec3S_iifP3rayP6float4
.global .align 4 .b8 __cudart_i2opi_f[24] = {65, 144, 67, 60, 153, 149, 98, 219, 192, 221, 52, 245, 209, 87, 39, 252, 41, 21, 68, 78, 110, 131, 249, 162};

.visible .entry _Z17kernel_begin_rays4vec3S_iifP3rayP6float4(
	.param .align 4 .b8 _Z17kernel_begin_rays4vec3S_iifP3rayP6float4_param_0[12],
	.param .align 4 .b8 _Z17kernel_begin_rays4vec3S_iifP3rayP6float4_param_1[12],
	.param .u32 _Z17kernel_begin_rays4vec3S_iifP3rayP6float4_param_2,
	.param .u32 _Z17kernel_begin_rays4vec3S_iifP3rayP6float4_param_3,
	.param .f32 _Z17kernel_begin_rays4vec3S_iifP3rayP6float4_param_4,
	.param .u64 .ptr .align 1 _Z17kernel_begin_rays4vec3S_iifP3rayP6float4_param_5,
	.param .u64 .ptr .align 1 _Z17kernel_begin_rays4vec3S_iifP3rayP6float4_param_6
)
{
	.local .align 4 .b8 	__local_depot0[28];
	.reg .b64 	%SP;
	.reg .b64 	%SPL;
	.reg .pred 	%p<18>;
	.reg .b32 	%r<83>;
	.reg .b32 	%f<153>;
	.reg .b64 	%rd<37>;
	.reg .b64 	%fd<3>;

	mov.u64 	%SPL, __local_depot0;
	ld.param.f32 	%f38, [_Z17kernel_begin_rays4vec3S_iifP3rayP6float4_param_0+8];
	ld.param.f32 	%f37, [_Z17kernel_begin_rays4vec3S_iifP3rayP6float4_param_0+4];
	ld.param.f32 	%f36, [_Z17kernel_begin_rays4vec3S_iifP3rayP6float4_param_0];
	ld.param.f32 	%f4, [_Z17kernel_begin_rays4vec3S_iifP3rayP6float4_param_1];
	ld.param.f32 	%f5, [_Z17kernel_begin_rays4vec3S_iifP3rayP6float4_param_1+4];
	ld.param.f32 	%f6, [_Z17kernel_begin_rays4vec3S_iifP3rayP6float4_param_1+8];
	ld.param.u32 	%r25, [_Z17kernel_begin_rays4vec3S_iifP3rayP6float4_param_2];
	ld.param.u32 	%r26, [_Z17kernel_begin_rays4vec3S_iifP3rayP6float4_param_3];
	ld.param.f32 	%f39, [_Z17kernel_begin_rays4vec3S_iifP3rayP6float4_param_4];
	ld.param.u64 	%rd11, [_Z17kernel_begin_rays4vec3S_iifP3rayP6float4_param_5];
	ld.param.u64 	%rd12, [_Z17kernel_begin_rays4vec3S_iifP3rayP6float4_param_6];
	cvta.to.global.u64 	%rd1, %rd12;
	cvta.to.global.u64 	%rd2, %rd11;
	add.u64 	%rd3, %SPL, 0;
	mov.u32 	%r27, %ntid.x;
	mov.u32 	%r28, %ctaid.x;
	mov.u32 	%r29, %tid.x;
	mad.lo.s32 	%r80, %r27, %r28, %r29;
	mov.u32 	%r30, %ntid.y;
	mov.u32 	%r31, %ctaid.y;
	mov.u32 	%r32, %tid.y;
	mad.lo.s32 	%r2, %r30, %r31, %r32;
	mov.u32 	%r33, %nctaid.y;
	mul.lo.s32 	%r3, %r30, %r33;
	cvt.rn.f32.s32 	%f7, %r25;
	cvt.rn.f32.s32 	%f8, %r26;
	add.f32 	%f40, %f8, 0fBF800000;
	mov.f32 	%f41, 0f40000000;
	div.rn.f32 	%f9, %f41, %f40;
	mul.f32 	%f42, %f39, 0f40490FDB;
	div.rn.f32 	%f10, %f42, 0f43B40000;
	mul.f32 	%f43, %f10, 0f3F22F983;
	cvt.rni.s32.f32 	%r79, %f43;
	cvt.rn.f32.s32 	%f44, %r79;
	fma.rn.f32 	%f45, %f44, 0fBFC90FDA, %f10;
	fma.rn.f32 	%f46, %f44, 0fB3A22168, %f45;
	fma.rn.f32 	%f152, %f44, 0fA7C234C5, %f46;
	abs.f32 	%f12, %f10;
	setp.ltu.f32 	%p1, %f12, 0f47CE4780;
	@%p1 bra 	$L__BB0_8;
	setp.neu.f32 	%p2, %f12, 0f7F800000;
	@%p2 bra 	$L__BB0_3;
	mov.f32 	%f49, 0f00000000;
	mul.rn.f32 	%f152, %f10, %f49;
	mov.b32 	%r79, 0;
	bra.uni 	$L__BB0_8;
$L__BB0_3:
	mov.b32 	%r5, %f10;
	shl.b32 	%r35, %r5, 8;
	or.b32  	%r6, %r35, -2147483648;
	mov.b64 	%rd36, 0;
	mov.b32 	%r76, 0;
	mov.u64 	%rd34, __cudart_i2opi_f;
	mov.u64 	%rd35, %rd3;
$L__BB0_4:
	.pragma "nounroll";
	ld.global.nc.u32 	%r36, [%rd34];
	mad.wide.u32 	%rd16, %r36, %r6, %rd36;
	shr.u64 	%rd36, %rd16, 32;
	st.local.u32 	[%rd35], %rd16;
	add.s32 	%r76, %r76, 1;
	add.s64 	%rd35, %rd35, 4;
	add.s64 	%rd34, %rd34, 4;
	setp.ne.s32 	%p3, %r76, 6;
	@%p3 bra 	$L__BB0_4;
	shr.u32 	%r37, %r5, 23;
	st.local.u32 	[%rd3+24], %rd36;
	and.b32  	%r9, %r37, 31;
	and.b32  	%r38, %r37, 224;
	add.s32 	%r39, %r38, -128;
	shr.u32 	%r40, %r39, 5;
	mul.wide.u32 	%rd17, %r40, 4;
	sub.s64 	%rd10, %rd3, %rd17;
	ld.local.u32 	%r77, [%rd10+24];
	ld.local.u32 	%r78, [%rd10+20];
	setp.eq.s32 	%p4, %r9, 0;
	@%p4 bra 	$L__BB0_7;
	shf.l.wrap.b32 	%r77, %r78, %r77, %r9;
	ld.local.u32 	%r41, [%rd10+16];
	shf.l.wrap.b32 	%r78, %r41, %r78, %r9;
$L__BB0_7:
	shr.u32 	%r42, %r77, 30;
	shf.l.wrap.b32 	%r43, %r78, %r77, 2;
	shl.b32 	%r44, %r78, 2;
	shr.u32 	%r45, %r43, 31;
	add.s32 	%r46, %r45, %r42;
	neg.s32 	%r47, %r46;
	setp.lt.s32 	%p5, %r5, 0;
	selp.b32 	%r79, %r47, %r46, %p5;
	xor.b32  	%r48, %r43, %r5;
	shr.s32 	%r49, %r43, 31;
	xor.b32  	%r50, %r49, %r43;
	xor.b32  	%r51, %r49, %r44;
	cvt.u64.u32 	%rd18, %r50;
	shl.b64 	%rd19, %rd18, 32;
	cvt.u64.u32 	%rd20, %r51;
	or.b64  	%rd21, %rd19, %rd20;
	cvt.rn.f64.s64 	%fd1, %rd21;
	mul.f64 	%fd2, %fd1, 0d3BF921FB54442D19;
	cvt.rn.f32.f64 	%f47, %fd2;
	neg.f32 	%f48, %f47;
	setp.lt.s32 	%p6, %r48, 0;
	selp.f32 	%f152, %f48, %f47, %p6;
$L__BB0_8:
	mul.f32 	%f50, %f152, %f152;
	fma.rn.f32 	%f51, %f50, 0f3C190000, 0f3B560000;
	fma.rn.f32 	%f52, %f51, %f50, 0f3CC70000;
	fma.rn.f32 	%f53, %f52, %f50, 0f3D5B0000;
	fma.rn.f32 	%f54, %f53, %f50, 0f3E089438;
	fma.rn.f32 	%f55, %f54, %f50, 0f3EAAAA88;
	mul.rn.f32 	%f56, %f50, %f152;
	fma.rn.f32 	%f57, %f55, %f56, %f152;
	abs.f32 	%f58, %f152;
	setp.eq.f32 	%p7, %f58, 0f3A00B43C;
	selp.f32 	%f59, %f152, %f57, %p7;
	and.b32  	%r53, %r79, 1;
	setp.eq.b32 	%p8, %r53, 1;
	neg.f32 	%f60, %f59;
	rcp.approx.ftz.f32 	%f61, %f60;
	selp.f32 	%f16, %f61, %f59, %p8;
	sub.f32 	%f62, %f4, %f36;
	sub.f32 	%f63, %f5, %f37;
	sub.f32 	%f64, %f6, %f38;
	mul.f32 	%f65, %f63, %f63;
	fma.rn.f32 	%f66, %f62, %f62, %f65;
	fma.rn.f32 	%f67, %f64, %f64, %f66;
	sqrt.rn.f32 	%f68, %f67;
	div.rn.f32 	%f17, %f62, %f68;
	div.rn.f32 	%f18, %f63, %f68;
	div.rn.f32 	%f19, %f64, %f68;
	mul.f32 	%f69, %f19, 0f00000000;
	sub.f32 	%f70, %f18, %f69;
	sub.f32 	%f71, %f69, %f17;
	mul.f32 	%f72, %f17, 0f00000000;
	mul.f32 	%f73, %f18, 0f00000000;
	sub.f32 	%f74, %f72, %f73;
	mul.f32 	%f75, %f71, %f71;
	fma.rn.f32 	%f76, %f70, %f70, %f75;
	fma.rn.f32 	%f77, %f74, %f74, %f76;
	sqrt.rn.f32 	%f78, %f77;
	div.rn.f32 	%f20, %f70, %f78;
	div.rn.f32 	%f21, %f71, %f78;
	div.rn.f32 	%f22, %f74, %f78;
	mul.f32 	%f79, %f19, %f21;
	mul.f32 	%f80, %f18, %f22;
	sub.f32 	%f81, %f79, %f80;
	mul.f32 	%f82, %f17, %f22;
	mul.f32 	%f83, %f19, %f20;
	sub.f32 	%f84, %f82, %f83;
	mul.f32 	%f85, %f18, %f20;
	mul.f32 	%f86, %f17, %f21;
	sub.f32 	%f87, %f85, %f86;
	mul.f32 	%f88, %f84, %f84;
	fma.rn.f32 	%f89, %f81, %f81, %f88;
	fma.rn.f32 	%f90, %f87, %f87, %f89;
	sqrt.rn.f32 	%f91, %f90;
	div.rn.f32 	%f23, %f81, %f91;
	div.rn.f32 	%f24, %f84, %f91;
	div.rn.f32 	%f25, %f87, %f91;
	setp.ge.s32 	%p9, %r80, %r25;
	@%p9 bra 	$L__BB0_16;
	rcp.rn.f32 	%f92, %f16;
	mul.f32 	%f26, %f17, %f92;
	mul.f32 	%f27, %f18, %f92;
	mul.f32 	%f28, %f19, %f92;
	add.s32 	%r18, %r2, %r3;
	max.s32 	%r54, %r26, %r18;
	setp.lt.s32 	%p10, %r18, %r26;
	selp.u32 	%r55, 1, 0, %p10;
	add.s32 	%r56, %r18, %r55;
	sub.s32 	%r57, %r54, %r56;
	div.u32 	%r19, %r57, %r3;
	cvt.rn.f32.u32 	%f93, %r2;
	fma.rn.f32 	%f94, %f9, %f93, 0fBF800000;
	mul.f32 	%f95, %f94, %f8;
	div.rn.f32 	%f96, %f95, %f7;
	mul.f32 	%f29, %f23, %f96;
	mul.f32 	%f30, %f24, %f96;
	mul.f32 	%f31, %f25, %f96;
	add.f32 	%f97, %f7, 0fBF800000;
	mov.f32 	%f98, 0f40000000;
	div.rn.f32 	%f32, %f98, %f97;
$L__BB0_10:
	setp.ge.s32 	%p11, %r2, %r26;
	@%p11 bra 	$L__BB0_15;
	setp.lt.s32 	%p12, %r18, %r26;
	selp.u32 	%r58, -1, 0, %p12;
	add.s32 	%r59, %r19, %r58;
	and.b32  	%r60, %r59, 1;
	setp.eq.b32 	%p13, %r60, 1;
	cvt.rn.f32.s32 	%f99, %r80;
	fma.rn.f32 	%f100, %f32, %f99, 0fBF800000;
	mul.f32 	%f33, %f20, %f100;
	mul.f32 	%f34, %f21, %f100;
	mul.f32 	%f35, %f22, %f100;
	mov.u32 	%r82, %r2;
	@%p13 bra 	$L__BB0_13;
	add.f32 	%f101, %f33, %f29;
	add.f32 	%f102, %f26, %f101;
	add.f32 	%f103, %f34, %f30;
	add.f32 	%f104, %f27, %f103;
	add.f32 	%f105, %f35, %f31;
	add.f32 	%f106, %f28, %f105;
	mul.f32 	%f107, %f104, %f104;
	fma.rn.f32 	%f108, %f102, %f102, %f107;
	fma.rn.f32 	%f109, %f106, %f106, %f108;
	sqrt.rn.f32 	%f110, %f109;
	div.rn.f32 	%f111, %f102, %f110;
	div.rn.f32 	%f112, %f104, %f110;
	div.rn.f32 	%f113, %f106, %f110;
	not.b32 	%r61, %r2;
	add.s32 	%r62, %r26, %r61;
	mad.lo.s32 	%r63, %r62, %r25, %r80;
	mul.wide.s32 	%rd22, %r63, 36;
	add.s64 	%rd23, %rd2, %rd22;
	st.global.f32 	[%rd23], %f36;
	st.global.f32 	[%rd23+4], %f37;
	st.global.f32 	[%rd23+8], %f38;
	st.global.f32 	[%rd23+12], %f111;
	st.global.f32 	[%rd23+16], %f112;
	st.global.f32 	[%rd23+20], %f113;
	st.global.u32 	[%rd23+24], %r80;
	st.global.u32 	[%rd23+28], %r2;
	mov.b32 	%r64, 1065353216;
	st.global.u32 	[%rd23+32], %r64;
	mul.wide.s32 	%rd24, %r63, 16;
	add.s64 	%rd25, %rd1, %rd24;
	mov.f32 	%f114, 0f3F800000;
	mov.f32 	%f115, 0f00000000;
	st.global.v4.f32 	[%rd25], {%f115, %f115, %f115, %f114};
	mov.u32 	%r82, %r18;
$L__BB0_13:
	selp.s32 	%r65, -1, 0, %p12;
	setp.eq.s32 	%p15, %r19, %r65;
	@%p15 bra 	$L__BB0_15;
$L__BB0_14:
	cvt.rn.f32.u32 	%f116, %r82;
	fma.rn.f32 	%f117, %f9, %f116, 0fBF800000;
	mul.f32 	%f118, %f117, %f8;
	div.rn.f32 	%f119, %f118, %f7;
	fma.rn.f32 	%f120, %f23, %f119, %f33;
	add.f32 	%f121, %f26, %f120;
	fma.rn.f32 	%f122, %f24, %f119, %f34;
	add.f32 	%f123, %f27, %f122;
	fma.rn.f32 	%f124, %f25, %f119, %f35;
	add.f32 	%f125, %f28, %f124;
	mul.f32 	%f126, %f123, %f123;
	fma.rn.f32 	%f127, %f121, %f121, %f126;
	fma.rn.f32 	%f128, %f125, %f125, %f127;
	sqrt.rn.f32 	%f129, %f128;
	div.rn.f32 	%f130, %f121, %f129;
	div.rn.f32 	%f131, %f123, %f129;
	div.rn.f32 	%f132, %f125, %f129;
	not.b32 	%r66, %r82;
	add.s32 	%r67, %r26, %r66;
	mad.lo.s32 	%r68, %r67, %r25, %r80;
	mul.wide.s32 	%rd26, %r68, 36;
	add.s64 	%rd27, %rd2, %rd26;
	st.global.f32 	[%rd27], %f36;
	st.global.f32 	[%rd27+4], %f37;
	st.global.f32 	[%rd27+8], %f38;
	st.global.f32 	[%rd27+12], %f130;
	st.global.f32 	[%rd27+16], %f131;
	st.global.f32 	[%rd27+20], %f132;
	st.global.u32 	[%rd27+24], %r80;
	st.global.u32 	[%rd27+28], %r82;
	mov.b32 	%r69, 1065353216;
	st.global.u32 	[%rd27+32], %r69;
	mul.wide.s32 	%rd28, %r68, 16;
	add.s64 	%rd29, %rd1, %rd28;
	mov.f32 	%f133, 0f3F800000;
	mov.f32 	%f134, 0f00000000;
	st.global.v4.f32 	[%rd29], {%f134, %f134, %f134, %f133};
	add.s32 	%r70, %r82, %r3;
	cvt.rn.f32.u32 	%f135, %r70;
	fma.rn.f32 	%f136, %f9, %f135, 0fBF800000;
	mul.f32 	%f137, %f136, %f8;
	div.rn.f32 	%f138, %f137, %f7;
	fma.rn.f32 	%f139, %f23, %f138, %f33;
	add.f32 	%f140, %f26, %f139;
	fma.rn.f32 	%f141, %f24, %f138, %f34;
	add.f32 	%f142, %f27, %f141;
	fma.rn.f32 	%f143, %f25, %f138, %f35;
	add.f32 	%f144, %f28, %f143;
	mul.f32 	%f145, %f142, %f142;
	fma.rn.f32 	%f146, %f140, %f140, %f145;
	fma.rn.f32 	%f147, %f144, %f144, %f146;
	sqrt.rn.f32 	%f148, %f147;
	div.rn.f32 	%f149, %f140, %f148;
	div.rn.f32 	%f150, %f142, %f148;
	div.rn.f32 	%f151, %f144, %f148;
	not.b32 	%r71, %r70;
	add.s32 	%r72, %r26, %r71;
	mad.lo.s32 	%r73, %r72, %r25, %r80;
	mul.wide.s32 	%rd30, %r73, 36;
	add.s64 	%rd31, %rd2, %rd30;
	st.global.f32 	[%rd31], %f36;
	st.global.f32 	[%rd31+4], %f37;
	st.global.f32 	[%rd31+8], %f38;
	st.global.f32 	[%rd31+12], %f149;
	st.global.f32 	[%rd31+16], %f150;
	st.global.f32 	[%rd31+20], %f151;
	st.global.u32 	[%rd31+24], %r80;
	st.global.u32 	[%rd31+28], %r70;
	st.global.u32 	[%rd31+32], %r69;
	mul.wide.s32 	%rd32, %r73, 16;
	add.s64 	%rd33, %rd1, %rd32;
	st.global.v4.f32 	[%rd33], {%f134, %f134, %f134, %f133};
	add.s32 	%r82, %r70, %r3;
	setp.lt.s32 	%p16, %r82, %r26;
	@%p16 bra 	$L__BB0_14;
$L__BB0_15:
	mov.u32 	%r74, %ntid.x;
	mov.u32 	%r75, %nctaid.x;
	mad.lo.s32 	%r80, %r74, %r75, %r80;
	setp.lt.s32 	%p17, %r80, %r25;
	@%p17 bra 	$L__BB0_10;
$L__BB0_16:
	ret;

}
	// .globl	_Z11clear_rays2P3rayi
.visible .entry _Z11clear_rays2P3rayi(
	.param .u64 .ptr .align 1 _Z11clear_rays2P3rayi_param_0,
	.param .u32 _Z11clear_rays2P3rayi_param_1
)
{
	.reg .pred 	%p<7>;
	.reg .b32 	%r<37>;
	.reg .b64 	%rd<12>;

	ld.param.u64 	%rd3, [_Z11clear_rays2P3rayi_param_0];
	ld.param.u32 	%r12, [_Z11clear_rays2P3rayi_param_1];
	cvta.to.global.u64 	%rd1, %rd3;
	mov.u32 	%r13, %ctaid.x;
	mov.u32 	%r14, %ntid.x;
	mov.u32 	%r15, %tid.x;
	mad.lo.s32 	%r35, %r13, %r14, %r15;
	mov.u32 	%r16, %nctaid.x;
	mul.lo.s32 	%r2, %r14, %r16;
	setp.ge.s32 	%p1, %r35, %r12;
	@%p1 bra 	$L__BB1_7;
	add.s32 	%r17, %r35, %r2;
	max.s32 	%r18, %r12, %r17;
	setp.lt.s32 	%p2, %r17, %r12;
	selp.u32 	%r19, 1, 0, %p2;
	add.s32 	%r20, %r17, %r19;
	sub.s32 	%r21, %r18, %r20;
	div.u32 	%r22, %r21, %r2;
	add.s32 	%r3, %r22, %r19;
	and.b32  	%r23, %r3, 3;
	setp.eq.s32 	%p3, %r23, 3;
	@%p3 bra 	$L__BB1_4;
	add.s32 	%r24, %r3, 1;
	and.b32  	%r25, %r24, 3;
	neg.s32 	%r33, %r25;
	add.s64 	%rd2, %rd1, 16;
$L__BB1_3:
	.pragma "nounroll";
	mul.wide.s32 	%rd4, %r35, 36;
	add.s64 	%rd5, %rd2, %rd4;
	mov.b32 	%r26, 0;
	st.global.u32 	[%rd5+-16], %r26;
	st.global.u32 	[%rd5+-12], %r26;
	st.global.u32 	[%rd5+-8], %r26;
	st.global.u32 	[%rd5+-4], %r26;
	st.global.u32 	[%rd5], %r26;
	st.global.u32 	[%rd5+4], %r26;
	mov.b32 	%r27, -1;
	st.global.u32 	[%rd5+8], %r27;
	st.global.u32 	[%rd5+12], %r27;
	mov.b32 	%r28, -1082130432;
	st.global.u32 	[%rd5+16], %r28;
	add.s32 	%r35, %r35, %r2;
	add.s32 	%r33, %r33, 1;
	setp.ne.s32 	%p4, %r33, 0;
	@%p4 bra 	$L__BB1_3;
$L__BB1_4:
	setp.lt.u32 	%p5, %r3, 3;
	@%p5 bra 	$L__BB1_7;
	mul.wide.s32 	%rd8, %r2, 36;
	shl.b32 	%r32, %r2, 2;
$L__BB1_6:
	mul.wide.s32 	%rd6, %r35, 36;
	add.s64 	%rd7, %rd1, %rd6;
	mov.b32 	%r29, 0;
	st.global.u32 	[%rd7], %r29;
	st.global.u32 	[%rd7+4], %r29;
	st.global.u32 	[%rd7+8], %r29;
	st.global.u32 	[%rd7+12], %r29;
	st.global.u32 	[%rd7+16], %r29;
	st.global.u32 	[%rd7+20], %r29;
	mov.b32 	%r30, -1;
	st.global.u32 	[%rd7+24], %r30;
	st.global.u32 	[%rd7+28], %r30;
	mov.b32 	%r31, -1082130432;
	st.global.u32 	[%rd7+32], %r31;
	add.s64 	%rd9, %rd7, %rd8;
	st.global.u32 	[%rd9], %r29;
	st.global.u32 	[%rd9+4], %r29;
	st.global.u32 	[%rd9+8], %r29;
	st.global.u32 	[%rd9+12], %r29;
	st.global.u32 	[%rd9+16], %r29;
	st.global.u32 	[%rd9+20], %r29;
	st.global.u32 	[%rd9+24], %r30;
	st.global.u32 	[%rd9+28], %r30;
	st.global.u32 	[%rd9+32], %r31;
	add.s64 	%rd10, %rd9, %rd8;
	st.global.u32 	[%rd10], %r29;
	st.global.u32 	[%rd10+4], %r29;
	st.global.u32 	[%rd10+8], %r29;
	st.global.u32 	[%rd10+12], %r29;
	st.global.u32 	[%rd10+16], %r29;
	st.global.u32 	[%rd10+20], %r29;
	st.global.u32 	[%rd10+24], %r30;
	st.global.u32 	[%rd10+28], %r30;
	st.global.u32 	[%rd10+32], %r31;
	add.s64 	%rd11, %rd10, %rd8;
	st.global.u32 	[%rd11], %r29;
	st.global.u32 	[%rd11+4], %r29;
	st.global.u32 	[%rd11+8], %r29;
	st.global.u32 	[%rd11+12], %r29;
	st.global.u32 	[%rd11+16], %r29;
	st.global.u32 	[%rd11+20], %r29;
	st.global.u32 	[%rd11+24], %r30;
	st.global.u32 	[%rd11+28], %r30;
	st.global.u32 	[%rd11+32], %r31;
	add.s32 	%r35, %r32, %r35;
	setp.lt.s32 	%p6, %r35, %r12;
	@%p6 bra 	$L__BB1_6;
$L__BB1_7:
	ret;

}
	// .globl	_Z11count_rays2P3rayiPi
.visible .entry _Z11count_rays2P3rayiPi(
	.param .u64 .ptr .align 1 _Z11count_rays2P3rayiPi_param_0,
	.param .u32 _Z11count_rays2P3rayiPi_param_1,
	.param .u64 .ptr .align 1 _Z11count_rays2P3rayiPi_param_2
)
{
	.reg .pred 	%p<4>;
	.reg .b32 	%r<13>;
	.reg .b64 	%rd<7>;

	ld.param.u64 	%rd3, [_Z11count_rays2P3rayiPi_param_0];
	ld.param.u32 	%r6, [_Z11count_rays2P3rayiPi_param_1];
	ld.param.u64 	%rd4, [_Z11count_rays2P3rayiPi_param_2];
	mov.u32 	%r7, %ctaid.x;
	mov.u32 	%r1, %ntid.x;
	mov.u32 	%r8, %tid.x;
	mad.lo.s32 	%r12, %r7, %r1, %r8;
	setp.ge.s32 	%p1, %r12, %r6;
	@%p1 bra 	$L__BB2_5;
	mov.u32 	%r9, %nctaid.x;
	mul.lo.s32 	%r3, %r1, %r9;
	cvta.to.global.u64 	%rd1, %rd3;
	cvta.to.global.u64 	%rd2, %rd4;
$L__BB2_2:
	mul.wide.s32 	%rd5, %r12, 36;
	add.s64 	%rd6, %rd1, %rd5;
	ld.global.u32 	%r10, [%rd6+24];
	setp.eq.s32 	%p2, %r10, -1;
	@%p2 bra 	$L__BB2_4;
	atom.global.add.u32 	%r11, [%rd2], 1;
$L__BB2_4:
	add.s32 	%r12, %r12, %r3;
	setp.lt.s32 	%p3, %r12, %r6;
	@%p3 bra 	$L__BB2_2;
$L__BB2_5:
	ret;

}
	// .globl	_Z11kernel_raysP3rayS0_P6float4P4trigP6rroundP5lightP8materialiiiiiP6uchar4iii
.visible .entry _Z11kernel_raysP3rayS0_P6float4P4trigP6rroundP5lightP8materialiiiiiP6uchar4iii(
	.param .u64 .ptr .align 1 _Z11kernel_raysP3rayS0_P6float4P4trigP6rroundP5lightP8materialiiiiiP6uchar4iii_param_0,
	.param .u64 .ptr .align 1 _Z11kernel_raysP3rayS0_P6float4P4trigP6rroundP5lightP8materialiiiiiP6uchar4iii_param_1,
	.param .u64 .ptr .align 1 _Z11kernel_raysP3rayS0_P6float4P4trigP6rroundP5lightP8materialiiiiiP6uchar4iii_param_2,
	.param .u64 .ptr .align 1 _Z11kernel_raysP3rayS0_P6float4P4trigP6rroundP5lightP8materialiiiiiP6uchar4iii_param_3,
	.param .u64 .ptr .align 1 _Z11kernel_raysP3rayS0_P6float4P4trigP6rroundP5lightP8materialiiiiiP6uchar4iii_param_4,
	.param .u64 .ptr .align 1 _Z11kernel_raysP3rayS0_P6float4P4trigP6rroundP5lightP8materialiiiiiP6uchar4iii_param_5,
	.param .u64 .ptr .align 1 _Z11kernel_raysP3rayS0_P6float4P4trigP6rroundP5lightP8materialiiiiiP6uchar4iii_param_6,
	.param .u32 _Z11kernel_raysP3rayS0_P6float4P4trigP6rroundP5lightP8materialiiiiiP6uchar4iii_param_7,
	.param .u32 _Z11kernel_raysP3rayS0_P6float4P4trigP6rroundP5lightP8materialiiiiiP6uchar4iii_param_8,
	.param .u32 _Z11kernel_raysP3rayS0_P6float4P4trigP6rroundP5lightP8materialiiiiiP6uchar4iii_param_9,
	.param .u32 _Z11kernel_raysP3rayS0_P6float4P4trigP6rroundP5lightP8materialiiiiiP6uchar4iii_param_10,
	.param .u32 _Z11kernel_raysP3rayS0_P6float4P4trigP6rroundP5lightP8materialiiiiiP6uchar4iii_param_11,
	.param .u64 .ptr .align 1 _Z11kernel_raysP3rayS0_P6float4P4trigP6rroundP5lightP8materialiiiiiP6uchar4iii_param_12,
	.param .u32 _Z11kernel_raysP3rayS0_P6float4P4trigP6rroundP5lightP8materialiiiiiP6uchar4iii_param_13,
	.param .u32 _Z11kernel_raysP3rayS0_P6float4P4trigP6rroundP5lightP8materialiiiiiP6uchar4iii_param_14,
	.param .u32 _Z11kernel_raysP3rayS0_P6float4P4trigP6rroundP5lightP8materialiiiiiP6uchar4iii_param_15
)
{
	.reg .pred 	%p<86>;
	.reg .b16 	%rs<7>;
	.reg .b32 	%r<141>;
	.reg .b32 	%f<568>;
	.reg .b64 	%rd<73>;
	.reg .b64 	%fd<23>;

	ld.param.u64 	%rd23, [_Z11kernel_raysP3rayS0_P6float4P4trigP6rroundP5lightP8materialiiiiiP6uchar4iii_param_0];
	ld.param.u64 	%rd24, [_Z11kernel_raysP3rayS0_P6float4P4trigP6rroundP5lightP8materialiiiiiP6uchar4iii_param_1];
	ld.param.u64 	%rd28, [_Z11kernel_raysP3rayS0_P6float4P4trigP6rroundP5lightP8materialiiiiiP6uchar4iii_param_2];
	ld.param.u64 	%rd29, [_Z11kernel_raysP3rayS0_P6float4P4trigP6rroundP5lightP8materialiiiiiP6uchar4iii_param_3];
	ld.param.u64 	%rd25, [_Z11kernel_raysP3rayS0_P6float4P4trigP6rroundP5lightP8materialiiiiiP6uchar4iii_param_4];
	ld.param.u64 	%rd26, [_Z11kernel_raysP3rayS0_P6float4P4trigP6rroundP5lightP8materialiiiiiP6uchar4iii_param_5];
	ld.param.u64 	%rd30, [_Z11kernel_raysP3rayS0_P6float4P4trigP6rroundP5lightP8materialiiiiiP6uchar4iii_param_6];
	ld.param.u32 	%r50, [_Z11kernel_raysP3rayS0_P6float4P4trigP6rroundP5lightP8materialiiiiiP6uchar4iii_param_7];
	ld.param.u32 	%r51, [_Z11kernel_raysP3rayS0_P6float4P4trigP6rroundP5lightP8materialiiiiiP6uchar4iii_param_8];
	ld.param.u32 	%r52, [_Z11kernel_raysP3rayS0_P6float4P4trigP6rroundP5lightP8materialiiiiiP6uchar4iii_param_9];
	ld.param.u32 	%r53, [_Z11kernel_raysP3rayS0_P6float4P4trigP6rroundP5lightP8materialiiiiiP6uchar4iii_param_10];
	ld.param.u32 	%r54, [_Z11kernel_raysP3rayS0_P6float4P4trigP6rroundP5lightP8materialiiiiiP6uchar4iii_param_11];
	ld.param.u64 	%rd27, [_Z11kernel_raysP3rayS0_P6float4P4trigP6rroundP5lightP8materialiiiiiP6uchar4iii_param_12];
	ld.param.u32 	%r55, [_Z11kernel_raysP3rayS0_P6float4P4trigP6rroundP5lightP8materialiiiiiP6uchar4iii_param_13];
	ld.param.u32 	%r56, [_Z11kernel_raysP3rayS0_P6float4P4trigP6rroundP5lightP8materialiiiiiP6uchar4iii_param_14];
	ld.param.u32 	%r57, [_Z11kernel_raysP3rayS0_P6float4P4trigP6rroundP5lightP8materialiiiiiP6uchar4iii_param_15];
	cvta.to.global.u64 	%rd1, %rd30;
	cvta.to.global.u64 	%rd2, %rd29;
	cvta.to.global.u64 	%rd3, %rd28;
	mov.u32 	%r58, %ctaid.x;
	mov.u32 	%r1, %ntid.x;
	mov.u32 	%r59, %tid.x;
	mad.lo.s32 	%r118, %r58, %r1, %r59;
	setp.ge.s32 	%p1, %r118, %r50;
	@%p1 bra 	$L__BB3_67;
	cvt.rn.f64.s32 	%fd1, %r55;
	cvt.rn.f64.s32 	%fd2, %r56;
	neg.s32 	%r3, %r53;
	mov.u32 	%r60, %nctaid.x;
	mul.lo.s32 	%r4, %r1, %r60;
	cvta.to.global.u64 	%rd4, %rd23;
	cvta.to.global.u64 	%rd5, %rd25;
	cvta.to.global.u64 	%rd6, %rd24;
	cvta.to.global.u64 	%rd7, %rd26;
	cvta.to.global.u64 	%rd8, %rd27;
$L__BB3_2:
	mul.wide.s32 	%rd31, %r118, 36;
	add.s64 	%rd32, %rd4, %rd31;
	add.s64 	%rd9, %rd32, 24;
	ld.global.u32 	%r6, [%rd32+24];
	setp.eq.s32 	%p2, %r6, -1;
	@%p2 bra 	$L__BB3_66;
	setp.lt.s32 	%p3, %r53, 1;
	ld.global.f32 	%f1, [%rd9+-24];
	ld.global.f32 	%f2, [%rd9+-20];
	ld.global.f32 	%f3, [%rd9+-16];
	ld.global.f32 	%f559, [%rd9+-12];
	ld.global.f32 	%f558, [%rd9+-8];
	ld.global.f32 	%f557, [%rd9+-4];
	mov.b32 	%r122, -1;
	mov.f32 	%f525, 0fBF800000;
	@%p3 bra 	$L__BB3_11;
	add.s64 	%rd72, %rd2, 16;
	mov.f32 	%f525, 0fBF800000;
	mov.b32 	%r122, -1;
	mov.b32 	%r120, 0;
	mov.u32 	%r119, %r3;
$L__BB3_5:
	ld.global.f32 	%f202, [%rd72+-4];
	ld.global.f32 	%f8, [%rd72+-16];
	sub.f32 	%f9, %f202, %f8;
	ld.global.f32 	%f203, [%rd72];
	ld.global.f32 	%f10, [%rd72+-12];
	sub.f32 	%f11, %f203, %f10;
	ld.global.f32 	%f204, [%rd72+4];
	ld.global.f32 	%f12, [%rd72+-8];
	sub.f32 	%f13, %f204, %f12;
	ld.global.f32 	%f205, [%rd72+8];
	sub.f32 	%f14, %f205, %f8;
	ld.global.f32 	%f206, [%rd72+12];
	sub.f32 	%f15, %f206, %f10;
	ld.global.f32 	%f207, [%rd72+16];
	sub.f32 	%f16, %f207, %f12;
	mul.f32 	%f208, %f558, %f16;
	mul.f32 	%f209, %f557, %f15;
	sub.f32 	%f17, %f208, %f209;
	mul.f32 	%f210, %f557, %f14;
	mul.f32 	%f211, %f559, %f16;
	sub.f32 	%f18, %f210, %f211;
	mul.f32 	%f212, %f559, %f15;
	mul.f32 	%f213, %f558, %f14;
	sub.f32 	%f19, %f212, %f213;
	mul.f32 	%f214, %f11, %f18;
	fma.rn.f32 	%f215, %f9, %f17, %f214;
	fma.rn.f32 	%f20, %f13, %f19, %f215;
	abs.f32 	%f216, %f20;
	cvt.f64.f32 	%fd3, %f216;
	setp.lt.f64 	%p4, %fd3, 0d3DDB7CDFD9D7BDBB;
	@%p4 bra 	$L__BB3_10;
	sub.f32 	%f21, %f1, %f8;
	sub.f32 	%f22, %f2, %f10;
	sub.f32 	%f23, %f3, %f12;
	mul.f32 	%f217, %f18, %f22;
	fma.rn.f32 	%f218, %f17, %f21, %f217;
	fma.rn.f32 	%f219, %f19, %f23, %f218;
	div.rn.f32 	%f24, %f219, %f20;
	setp.lt.f32 	%p5, %f24, 0f00000000;
	setp.gt.f32 	%p6, %f24, 0f3F800000;
	or.pred  	%p7, %p5, %p6;
	@%p7 bra 	$L__BB3_10;
	mul.f32 	%f220, %f13, %f22;
	mul.f32 	%f221, %f11, %f23;
	sub.f32 	%f25, %f220, %f221;
	mul.f32 	%f222, %f9, %f23;
	mul.f32 	%f223, %f13, %f21;
	sub.f32 	%f26, %f222, %f223;
	mul.f32 	%f224, %f11, %f21;
	mul.f32 	%f225, %f9, %f22;
	sub.f32 	%f27, %f224, %f225;
	mul.f32 	%f226, %f558, %f26;
	fma.rn.f32 	%f227, %f559, %f25, %f226;
	fma.rn.f32 	%f228, %f557, %f27, %f227;
	div.rn.f32 	%f229, %f228, %f20;
	setp.lt.f32 	%p8, %f229, 0f00000000;
	add.f32 	%f230, %f24, %f229;
	setp.gt.f32 	%p9, %f230, 0f3F800000;
	or.pred  	%p10, %p8, %p9;
	@%p10 bra 	$L__BB3_10;
	mul.f32 	%f231, %f15, %f26;
	fma.rn.f32 	%f232, %f14, %f25, %f231;
	fma.rn.f32 	%f233, %f16, %f27, %f232;
	div.rn.f32 	%f28, %f233, %f20;
	setp.lt.f32 	%p11, %f28, 0f00000000;
	@%p11 bra 	$L__BB3_10;
	setp.eq.s32 	%p12, %r122, -1;
	setp.lt.f32 	%p13, %f28, %f525;
	or.pred  	%p14, %p12, %p13;
	selp.f32 	%f525, %f28, %f525, %p14;
	selp.b32 	%r122, %r120, %r122, %p14;
$L__BB3_10:
	add.s32 	%r120, %r120, 1;
	add.s32 	%r119, %r119, 1;
	setp.ne.s32 	%p15, %r119, 0;
	add.s64 	%rd72, %rd72, 76;
	@%p15 bra 	$L__BB3_5;
$L__BB3_11:
	setp.eq.s32 	%p16, %r122, -1;
	@%p16 bra 	$L__BB3_66;
	setp.lt.s32 	%p17, %r54, 1;
	mul.f32 	%f234, %f525, %f559;
	mul.f32 	%f235, %f525, %f558;
	mul.f32 	%f236, %f525, %f557;
	fma.rn.f32 	%f32, %f234, 0f3F7FFF58, %f1;
	fma.rn.f32 	%f33, %f235, 0f3F7FFF58, %f2;
	fma.rn.f32 	%f34, %f236, 0f3F7FFF58, %f3;
	@%p17 bra 	$L__BB3_18;
	mov.b32 	%r124, 0;
$L__BB3_14:
	mul.wide.u32 	%rd33, %r124, 16;
	add.s64 	%rd34, %rd5, %rd33;
	ld.global.f32 	%f237, [%rd34];
	sub.f32 	%f238, %f1, %f237;
	ld.global.f32 	%f239, [%rd34+4];
	sub.f32 	%f240, %f2, %f239;
	ld.global.f32 	%f241, [%rd34+8];
	sub.f32 	%f242, %f3, %f241;
	mul.f32 	%f243, %f240, %f558;
	fma.rn.f32 	%f244, %f238, %f559, %f243;
	fma.rn.f32 	%f245, %f242, %f557, %f244;
	add.f32 	%f35, %f245, %f245;
	mul.f32 	%f246, %f240, %f240;
	fma.rn.f32 	%f247, %f238, %f238, %f246;
	fma.rn.f32 	%f248, %f242, %f242, %f247;
	ld.global.f32 	%f249, [%rd34+12];
	mul.f32 	%f250, %f249, %f249;
	sub.f32 	%f251, %f248, %f250;
	mul.f32 	%f252, %f35, %f35;
	cvt.f64.f32 	%fd4, %f252;
	cvt.f64.f32 	%fd5, %f251;
	fma.rn.f64 	%fd6, %fd5, 0dC010000000000000, %fd4;
	cvt.rn.f32.f64 	%f36, %fd6;
	setp.lt.f32 	%p18, %f36, 0f00000000;
	@%p18 bra 	$L__BB3_17;
	sqrt.rn.f32 	%f253, %f36;
	sub.f32 	%f254, %f253, %f35;
	mul.f32 	%f255, %f254, 0f3F000000;
	neg.f32 	%f256, %f35;
	sub.f32 	%f257, %f256, %f253;
	mul.f32 	%f258, %f257, 0f3F000000;
	max.f32 	%f259, %f255, %f258;
	setp.ltu.f32 	%p19, %f259, 0f00000000;
	setp.gt.f32 	%p20, %f525, %f255;
	setp.gt.f32 	%p21, %f525, %f258;
	and.pred  	%p22, %p20, %p21;
	not.pred 	%p24, %p22;
	or.pred  	%p25, %p19, %p24;
	@%p25 bra 	$L__BB3_17;
	ld.global.u32 	%r65, [%rd9+4];
	not.b32 	%r66, %r65;
	add.s32 	%r67, %r52, %r66;
	mad.lo.s32 	%r68, %r67, %r51, %r6;
	mul.wide.s32 	%rd35, %r68, 16;
	add.s64 	%rd36, %rd3, %rd35;
	mov.f32 	%f260, 0f3F800000;
	st.global.v4.f32 	[%rd36], {%f260, %f260, %f260, %f260};
	bra.uni 	$L__BB3_66;
$L__BB3_17:
	add.s32 	%r124, %r124, 1;
	setp.ne.s32 	%p26, %r124, %r54;
	@%p26 bra 	$L__BB3_14;
$L__BB3_18:
	setp.lt.s32 	%p27, %r57, 1;
	mul.wide.s32 	%rd37, %r122, 76;
	add.s64 	%rd38, %rd2, %rd37;
	add.s64 	%rd13, %rd38, 12;
	ld.global.f32 	%f261, [%rd38+12];
	ld.global.f32 	%f262, [%rd38];
	sub.f32 	%f263, %f261, %f262;
	ld.global.f32 	%f264, [%rd38+16];
	ld.global.f32 	%f265, [%rd38+4];
	sub.f32 	%f266, %f264, %f265;
	ld.global.f32 	%f267, [%rd38+20];
	ld.global.f32 	%f268, [%rd38+8];
	sub.f32 	%f269, %f267, %f268;
	ld.global.f32 	%f270, [%rd38+24];
	sub.f32 	%f271, %f270, %f262;
	ld.global.f32 	%f272, [%rd38+28];
	sub.f32 	%f273, %f272, %f265;
	ld.global.f32 	%f274, [%rd38+32];
	sub.f32 	%f275, %f274, %f268;
	mul.f32 	%f276, %f266, %f275;
	mul.f32 	%f277, %f269, %f273;
	sub.f32 	%f278, %f276, %f277;
	mul.f32 	%f279, %f269, %f271;
	mul.f32 	%f280, %f263, %f275;
	sub.f32 	%f281, %f279, %f280;
	mul.f32 	%f282, %f263, %f273;
	mul.f32 	%f283, %f266, %f271;
	sub.f32 	%f284, %f282, %f283;
	mul.f32 	%f285, %f281, %f281;
	fma.rn.f32 	%f286, %f278, %f278, %f285;
	fma.rn.f32 	%f287, %f284, %f284, %f286;
	sqrt.rn.f32 	%f288, %f287;
	div.rn.f32 	%f564, %f278, %f288;
	div.rn.f32 	%f565, %f281, %f288;
	div.rn.f32 	%f566, %f284, %f288;
	@%p27 bra 	$L__BB3_59;
	add.f32 	%f40, %f564, %f564;
	add.f32 	%f41, %f565, %f565;
	add.f32 	%f42, %f566, %f566;
	mov.b32 	%r125, 0;
$L__BB3_20:
	setp.lt.s32 	%p28, %r53, 1;
	mul.wide.u32 	%rd39, %r125, 36;
	add.s64 	%rd40, %rd7, %rd39;
	add.s64 	%rd14, %rd40, 12;
	ld.global.f32 	%f545, [%rd40+12];
	ld.global.f32 	%f546, [%rd40+16];
	ld.global.f32 	%f547, [%rd40+20];
	ld.global.f32 	%f46, [%rd40+24];
	sub.f32 	%f290, %f32, %f46;
	ld.global.f32 	%f47, [%rd40+28];
	sub.f32 	%f291, %f33, %f47;
	ld.global.f32 	%f48, [%rd40+32];
	sub.f32 	%f292, %f34, %f48;
	mul.f32 	%f293, %f291, %f291;
	fma.rn.f32 	%f294, %f290, %f290, %f293;
	fma.rn.f32 	%f295, %f292, %f292, %f294;
	sqrt.rn.f32 	%f296, %f295;
	div.rn.f32 	%f49, %f290, %f296;
	div.rn.f32 	%f50, %f291, %f296;
	div.rn.f32 	%f51, %f292, %f296;
	mov.f32 	%f541, 0fBF800000;
	mov.b32 	%r128, -1;
	@%p28 bra 	$L__BB3_28;
	mov.b32 	%r128, -1;
	mov.f32 	%f541, 0fBF800000;
	mov.b32 	%r126, 0;
$L__BB3_22:
	mul.wide.u32 	%rd41, %r126, 76;
	add.s64 	%rd42, %rd2, %rd41;
	ld.global.f32 	%f298, [%rd42+12];
	ld.global.f32 	%f53, [%rd42];
	sub.f32 	%f54, %f298, %f53;
	ld.global.f32 	%f299, [%rd42+16];
	ld.global.f32 	%f55, [%rd42+4];
	sub.f32 	%f56, %f299, %f55;
	ld.global.f32 	%f300, [%rd42+20];
	ld.global.f32 	%f57, [%rd42+8];
	sub.f32 	%f58, %f300, %f57;
	ld.global.f32 	%f301, [%rd42+24];
	sub.f32 	%f59, %f301, %f53;
	ld.global.f32 	%f302, [%rd42+28];
	sub.f32 	%f60, %f302, %f55;
	ld.global.f32 	%f303, [%rd42+32];
	sub.f32 	%f61, %f303, %f57;
	mul.f32 	%f304, %f50, %f61;
	mul.f32 	%f305, %f51, %f60;
	sub.f32 	%f62, %f304, %f305;
	mul.f32 	%f306, %f51, %f59;
	mul.f32 	%f307, %f49, %f61;
	sub.f32 	%f63, %f306, %f307;
	mul.f32 	%f308, %f49, %f60;
	mul.f32 	%f309, %f50, %f59;
	sub.f32 	%f64, %f308, %f309;
	mul.f32 	%f310, %f56, %f63;
	fma.rn.f32 	%f311, %f54, %f62, %f310;
	fma.rn.f32 	%f65, %f58, %f64, %f311;
	abs.f32 	%f312, %f65;
	cvt.f64.f32 	%fd7, %f312;
	setp.lt.f64 	%p29, %fd7, 0d3DDB7CDFD9D7BDBB;
	@%p29 bra 	$L__BB3_27;
	sub.f32 	%f66, %f46, %f53;
	sub.f32 	%f67, %f47, %f55;
	sub.f32 	%f68, %f48, %f57;
	mul.f32 	%f313, %f63, %f67;
	fma.rn.f32 	%f314, %f62, %f66, %f313;
	fma.rn.f32 	%f315, %f64, %f68, %f314;
	div.rn.f32 	%f69, %f315, %f65;
	setp.lt.f32 	%p30, %f69, 0f00000000;
	setp.gt.f32 	%p31, %f69, 0f3F800000;
	or.pred  	%p32, %p30, %p31;
	@%p32 bra 	$L__BB3_27;
	mul.f32 	%f316, %f58, %f67;
	mul.f32 	%f317, %f56, %f68;
	sub.f32 	%f70, %f316, %f317;
	mul.f32 	%f318, %f54, %f68;
	mul.f32 	%f319, %f58, %f66;
	sub.f32 	%f71, %f318, %f319;
	mul.f32 	%f320, %f56, %f66;
	mul.f32 	%f321, %f54, %f67;
	sub.f32 	%f72, %f320, %f321;
	mul.f32 	%f322, %f50, %f71;
	fma.rn.f32 	%f323, %f49, %f70, %f322;
	fma.rn.f32 	%f324, %f51, %f72, %f323;
	div.rn.f32 	%f325, %f324, %f65;
	setp.lt.f32 	%p33, %f325, 0f00000000;
	add.f32 	%f326, %f69, %f325;
	setp.gt.f32 	%p34, %f326, 0f3F800000;
	or.pred  	%p35, %p33, %p34;
	@%p35 bra 	$L__BB3_27;
	mul.f32 	%f327, %f60, %f71;
	fma.rn.f32 	%f328, %f59, %f70, %f327;
	fma.rn.f32 	%f329, %f61, %f72, %f328;
	div.rn.f32 	%f73, %f329, %f65;
	setp.lt.f32 	%p36, %f73, 0f00000000;
	@%p36 bra 	$L__BB3_27;
	setp.eq.s32 	%p37, %r128, -1;
	setp.lt.f32 	%p38, %f73, %f541;
	or.pred  	%p39, %p37, %p38;
	selp.b32 	%r128, %r126, %r128, %p39;
	selp.f32 	%f541, %f73, %f541, %p39;
$L__BB3_27:
	add.s32 	%r126, %r126, 1;
	setp.ne.s32 	%p40, %r126, %r53;
	@%p40 bra 	$L__BB3_22;
$L__BB3_28:
	setp.eq.s32 	%p41, %r128, -1;
	setp.eq.s32 	%p42, %r128, %r122;
	or.pred  	%p43, %p41, %p42;
	@%p43 bra 	$L__BB3_45;
	@%p28 bra 	$L__BB3_42;
	mov.b32 	%r130, 0;
	mov.f32 	%f534, %f48;
	mov.f32 	%f535, %f47;
	mov.f32 	%f536, %f46;
$L__BB3_31:
	mul.wide.s32 	%rd47, %r128, 76;
	add.s64 	%rd48, %rd2, %rd47;
	ld.global.u32 	%r75, [%rd48+36];
	setp.eq.s32 	%p46, %r75, 2;
	mul.wide.s32 	%rd49, %r75, 80;
	add.s64 	%rd50, %rd1, %rd49;
	add.s64 	%rd15, %rd50, 48;
	mov.f32 	%f537, 0f00000000;
	mov.f32 	%f538, %f537;
	mov.f32 	%f539, %f537;
	@%p46 bra 	$L__BB3_33;
	.pragma "used_bytes_mask 4095";
	ld.global.v4.f32 	{%f537, %f538, %f539, %f337}, [%rd15];
$L__BB3_33:
	ld.global.f32 	%f338, [%rd15+20];
	mul.f32 	%f339, %f545, %f338;
	mul.f32 	%f340, %f546, %f338;
	mul.f32 	%f341, %f547, %f338;
	mul.f32 	%f545, %f537, %f339;
	mul.f32 	%f546, %f538, %f340;
	mul.f32 	%f547, %f539, %f341;
	cvt.f64.f32 	%fd8, %f545;
	setp.lt.f64 	%p47, %fd8, 0d3F1A36E2EB1C432D;
	cvt.f64.f32 	%fd9, %f546;
	setp.lt.f64 	%p48, %fd9, 0d3F1A36E2EB1C432D;
	and.pred  	%p49, %p47, %p48;
	cvt.f64.f32 	%fd11, %f547;
	setp.lt.f64 	%p50, %fd11, 0d3F1A36E2EB1C432D;
	and.pred  	%p51, %p49, %p50;
	@%p51 bra 	$L__BB3_45;
	mul.f32 	%f343, %f49, %f541;
	mul.f32 	%f344, %f50, %f541;
	mul.f32 	%f345, %f51, %f541;
	fma.rn.f32 	%f536, %f343, 0f3F800054, %f536;
	fma.rn.f32 	%f535, %f344, 0f3F800054, %f535;
	fma.rn.f32 	%f534, %f345, 0f3F800054, %f534;
	mov.b32 	%r128, -1;
	mov.f32 	%f541, 0fBF800000;
	mov.b32 	%r132, 0;
$L__BB3_35:
	mul.wide.u32 	%rd51, %r132, 76;
	add.s64 	%rd52, %rd2, %rd51;
	ld.global.f32 	%f346, [%rd52+12];
	ld.global.f32 	%f97, [%rd52];
	sub.f32 	%f98, %f346, %f97;
	ld.global.f32 	%f347, [%rd52+16];
	ld.global.f32 	%f99, [%rd52+4];
	sub.f32 	%f100, %f347, %f99;
	ld.global.f32 	%f348, [%rd52+20];
	ld.global.f32 	%f101, [%rd52+8];
	sub.f32 	%f102, %f348, %f101;
	ld.global.f32 	%f349, [%rd52+24];
	sub.f32 	%f103, %f349, %f97;
	ld.global.f32 	%f350, [%rd52+28];
	sub.f32 	%f104, %f350, %f99;
	ld.global.f32 	%f351, [%rd52+32];
	sub.f32 	%f105, %f351, %f101;
	mul.f32 	%f352, %f50, %f105;
	mul.f32 	%f353, %f51, %f104;
	sub.f32 	%f106, %f352, %f353;
	mul.f32 	%f354, %f51, %f103;
	mul.f32 	%f355, %f49, %f105;
	sub.f32 	%f107, %f354, %f355;
	mul.f32 	%f356, %f49, %f104;
	mul.f32 	%f357, %f50, %f103;
	sub.f32 	%f108, %f356, %f357;
	mul.f32 	%f358, %f100, %f107;
	fma.rn.f32 	%f359, %f98, %f106, %f358;
	fma.rn.f32 	%f109, %f102, %f108, %f359;
	abs.f32 	%f360, %f109;
	cvt.f64.f32 	%fd13, %f360;
	setp.lt.f64 	%p52, %fd13, 0d3DDB7CDFD9D7BDBB;
	@%p52 bra 	$L__BB3_40;
	sub.f32 	%f110, %f536, %f97;
	sub.f32 	%f111, %f535, %f99;
	sub.f32 	%f112, %f534, %f101;
	mul.f32 	%f361, %f107, %f111;
	fma.rn.f32 	%f362, %f106, %f110, %f361;
	fma.rn.f32 	%f363, %f108, %f112, %f362;
	div.rn.f32 	%f113, %f363, %f109;
	setp.lt.f32 	%p53, %f113, 0f00000000;
	setp.gt.f32 	%p54, %f113, 0f3F800000;
	or.pred  	%p55, %p53, %p54;
	@%p55 bra 	$L__BB3_40;
	mul.f32 	%f364, %f102, %f111;
	mul.f32 	%f365, %f100, %f112;
	sub.f32 	%f114, %f364, %f365;
	mul.f32 	%f366, %f98, %f112;
	mul.f32 	%f367, %f102, %f110;
	sub.f32 	%f115, %f366, %f367;
	mul.f32 	%f368, %f100, %f110;
	mul.f32 	%f369, %f98, %f111;
	sub.f32 	%f116, %f368, %f369;
	mul.f32 	%f370, %f50, %f115;
	fma.rn.f32 	%f371, %f49, %f114, %f370;
	fma.rn.f32 	%f372, %f51, %f116, %f371;
	div.rn.f32 	%f373, %f372, %f109;
	setp.lt.f32 	%p56, %f373, 0f00000000;
	add.f32 	%f374, %f113, %f373;
	setp.gt.f32 	%p57, %f374, 0f3F800000;
	or.pred  	%p58, %p56, %p57;
	@%p58 bra 	$L__BB3_40;
	mul.f32 	%f375, %f104, %f115;
	fma.rn.f32 	%f376, %f103, %f114, %f375;
	fma.rn.f32 	%f377, %f105, %f116, %f376;
	div.rn.f32 	%f117, %f377, %f109;
	setp.lt.f32 	%p59, %f117, 0f00000000;
	@%p59 bra 	$L__BB3_40;
	setp.eq.s32 	%p60, %r128, -1;
	setp.lt.f32 	%p61, %f117, %f541;
	or.pred  	%p62, %p60, %p61;
	selp.b32 	%r128, %r132, %r128, %p62;
	selp.f32 	%f541, %f117, %f541, %p62;
$L__BB3_40:
	add.s32 	%r132, %r132, 1;
	setp.ne.s32 	%p63, %r132, %r53;
	@%p63 bra 	$L__BB3_35;
	setp.eq.s32 	%p64, %r128, -1;
	setp.gt.u32 	%p65, %r130, 5;
	setp.eq.s32 	%p66, %r128, %r122;
	or.pred  	%p67, %p64, %p66;
	or.pred  	%p68, %p67, %p65;
	add.s32 	%r130, %r130, 1;
	@%p68 bra 	$L__BB3_45;
	bra.uni 	$L__BB3_31;
$L__BB3_42:
	mul.wide.s32 	%rd43, %r128, 76;
	add.s64 	%rd44, %rd2, %rd43;
	ld.global.u32 	%r73, [%rd44+36];
	setp.eq.s32 	%p45, %r73, 2;
	mul.wide.s32 	%rd45, %r73, 80;
	add.s64 	%rd46, %rd1, %rd45;
	add.s64 	%rd16, %rd46, 48;
	mov.f32 	%f542, 0f00000000;
	mov.f32 	%f543, %f542;
	mov.f32 	%f544, %f542;
	@%p45 bra 	$L__BB3_44;
	.pragma "used_bytes_mask 4095";
	ld.global.v4.f32 	{%f542, %f543, %f544, %f331}, [%rd16];
$L__BB3_44:
	ld.global.f32 	%f332, [%rd16+20];
	mul.f32 	%f333, %f545, %f332;
	mul.f32 	%f334, %f546, %f332;
	mul.f32 	%f335, %f547, %f332;
	mul.f32 	%f545, %f542, %f333;
	mul.f32 	%f546, %f543, %f334;
	mul.f32 	%f547, %f544, %f335;
$L__BB3_45:
	ld.global.u32 	%r32, [%rd13+24];
	ld.global.f32 	%f132, [%rd13+28];
	ld.global.f32 	%f133, [%rd13+32];
	ld.global.f32 	%f134, [%rd13+40];
	ld.global.f32 	%f135, [%rd13+44];
	ld.global.f32 	%f136, [%rd13+52];
	ld.global.f32 	%f137, [%rd13+56];
	ld.global.f32 	%f378, [%rd14+-12];
	ld.global.f32 	%f379, [%rd14+-8];
	ld.global.f32 	%f380, [%rd14+-4];
	mul.wide.s32 	%rd53, %r32, 80;
	add.s64 	%rd17, %rd1, %rd53;
	ld.global.f32 	%f381, [%rd17];
	mul.f32 	%f138, %f378, %f381;
	ld.global.f32 	%f382, [%rd17+4];
	mul.f32 	%f139, %f379, %f382;
	ld.global.f32 	%f383, [%rd17+8];
	mul.f32 	%f140, %f380, %f383;
	sub.f32 	%f384, %f46, %f32;
	sub.f32 	%f385, %f47, %f33;
	sub.f32 	%f386, %f48, %f34;
	mul.f32 	%f387, %f385, %f385;
	fma.rn.f32 	%f388, %f384, %f384, %f387;
	fma.rn.f32 	%f389, %f386, %f386, %f388;
	sqrt.rn.f32 	%f390, %f389;
	div.rn.f32 	%f391, %f384, %f390;
	div.rn.f32 	%f392, %f385, %f390;
	div.rn.f32 	%f393, %f386, %f390;
	mul.f32 	%f394, %f565, %f392;
	fma.rn.f32 	%f395, %f564, %f391, %f394;
	fma.rn.f32 	%f396, %f566, %f393, %f395;
	ld.global.f32 	%f397, [%rd17+24];
	mul.f32 	%f398, %f397, %f396;
	ld.global.f32 	%f399, [%rd17+28];
	mul.f32 	%f400, %f399, %f396;
	ld.global.f32 	%f401, [%rd17+32];
	mul.f32 	%f402, %f401, %f396;
	mul.f32 	%f141, %f545, %f398;
	mul.f32 	%f142, %f546, %f400;
	mul.f32 	%f143, %f547, %f402;
	ld.global.f32 	%f551, [%rd17+12];
	ld.global.f32 	%f552, [%rd17+16];
	ld.global.f32 	%f553, [%rd17+20];
	mul.f32 	%f403, %f40, %f396;
	mul.f32 	%f404, %f41, %f396;
	mul.f32 	%f405, %f42, %f396;
	sub.f32 	%f406, %f403, %f391;
	sub.f32 	%f407, %f404, %f392;
	sub.f32 	%f408, %f405, %f393;
	mul.f32 	%f409, %f565, %f407;
	fma.rn.f32 	%f410, %f564, %f406, %f409;
	fma.rn.f32 	%f147, %f566, %f408, %f410;
	ld.global.f32 	%f148, [%rd17+36];
	setp.leu.f32 	%p69, %f148, 0f00000000;
	@%p69 bra 	$L__BB3_48;
	mov.b32 	%r135, 0;
$L__BB3_47:
	mul.f32 	%f551, %f147, %f551;
	mul.f32 	%f552, %f147, %f552;
	mul.f32 	%f553, %f147, %f553;
	add.s32 	%r135, %r135, 1;
	cvt.rn.f32.u32 	%f411, %r135;
	setp.gt.f32 	%p70, %f148, %f411;
	@%p70 bra 	$L__BB3_47;
$L__BB3_48:
	mul.f32 	%f412, %f545, %f551;
	mul.f32 	%f413, %f546, %f552;
	mul.f32 	%f414, %f547, %f553;
	max.f32 	%f158, %f412, 0f00000000;
	max.f32 	%f159, %f413, 0f00000000;
	max.f32 	%f160, %f414, 0f00000000;
	setp.ne.s32 	%p71, %r32, 2;
	@%p71 bra 	$L__BB3_50;
	sub.f32 	%f416, %f32, %f136;
	sub.f32 	%f417, %f33, %f137;
	mul.f32 	%f418, %f133, %f416;
	mul.f32 	%f419, %f132, %f417;
	sub.f32 	%f420, %f418, %f419;
	mul.f32 	%f421, %f133, %f134;
	mul.f32 	%f422, %f132, %f135;
	sub.f32 	%f423, %f421, %f422;
	div.rn.f32 	%f424, %f420, %f423;
	cvt.f64.f32 	%fd14, %f424;
	mul.f32 	%f425, %f135, %f416;
	mul.f32 	%f426, %f134, %f417;
	sub.f32 	%f427, %f425, %f426;
	sub.f32 	%f428, %f422, %f421;
	div.rn.f32 	%f429, %f427, %f428;
	cvt.f64.f32 	%fd15, %f429;
	mul.f64 	%fd16, %fd1, %fd15;
	cvt.rzi.s32.f64 	%r79, %fd16;
	mul.f64 	%fd17, %fd2, %fd14;
	cvt.rzi.s32.f64 	%r80, %fd17;
	mad.lo.s32 	%r81, %r80, %r55, %r79;
	mul.wide.s32 	%rd54, %r81, 4;
	add.s64 	%rd55, %rd8, %rd54;
	.pragma "used_bytes_mask 7";
	ld.global.u32 	%r82, [%rd55];
	bfe.u32 	%r83, %r82, 0, 8;
	cvt.u16.u32 	%rs1, %r83;
	and.b16  	%rs2, %rs1, 255;
	bfe.u32 	%r84, %r82, 8, 8;
	cvt.u16.u32 	%rs3, %r84;
	and.b16  	%rs4, %rs3, 255;
	bfe.u32 	%r85, %r82, 16, 8;
	cvt.u16.u32 	%rs5, %r85;
	and.b16  	%rs6, %rs5, 255;
	cvt.rn.f32.u16 	%f430, %rs2;
	div.rn.f32 	%f431, %f430, 0f437F0000;
	cvt.rn.f32.u16 	%f432, %rs4;
	div.rn.f32 	%f433, %f432, 0f437F0000;
	cvt.rn.f32.u16 	%f434, %rs6;
	div.rn.f32 	%f435, %f434, 0f437F0000;
	.pragma "used_bytes_mask 4095";
	ld.global.v4.f32 	{%f436, %f437, %f438, %f439}, [%rd1+208];
	mul.f32 	%f554, %f431, %f436;
	mul.f32 	%f555, %f433, %f437;
	mul.f32 	%f556, %f435, %f438;
	bra.uni 	$L__BB3_51;
$L__BB3_50:
	.pragma "used_bytes_mask 4095";
	ld.global.v4.f32 	{%f554, %f555, %f556, %f415}, [%rd17+48];
$L__BB3_51:
	max.f32 	%f440, %f141, 0f00000000;
	max.f32 	%f441, %f142, 0f00000000;
	max.f32 	%f442, %f143, 0f00000000;
	cvt.f64.f32 	%fd18, %f442;
	setp.lt.f64 	%p72, %fd18, 0d3F1A36E2EB1C432D;
	cvt.f64.f32 	%fd20, %f441;
	setp.lt.f64 	%p73, %fd20, 0d3F1A36E2EB1C432D;
	cvt.f64.f32 	%fd22, %f440;
	setp.lt.f64 	%p74, %fd22, 0d3F1A36E2EB1C432D;
	and.pred  	%p75, %p74, %p73;
	and.pred  	%p76, %p75, %p72;
	add.f32 	%f443, %f138, %f440;
	add.f32 	%f444, %f139, %f441;
	add.f32 	%f445, %f140, %f442;
	selp.f32 	%f446, 0f00000000, %f158, %p76;
	add.f32 	%f447, %f443, %f446;
	selp.f32 	%f448, 0f00000000, %f159, %p76;
	add.f32 	%f449, %f444, %f448;
	selp.f32 	%f450, 0f00000000, %f160, %p76;
	add.f32 	%f451, %f445, %f450;
	mul.f32 	%f452, %f447, %f554;
	mul.f32 	%f453, %f449, %f555;
	mul.f32 	%f454, %f451, %f556;
	min.f32 	%f455, %f452, 0f3F800000;
	min.f32 	%f456, %f453, 0f3F800000;
	min.f32 	%f457, %f454, 0f3F800000;
	ld.global.f32 	%f458, [%rd9+8];
	mul.f32 	%f459, %f455, %f458;
	min.f32 	%f460, %f459, 0f3F800000;
	mul.f32 	%f461, %f458, %f456;
	min.f32 	%f462, %f461, 0f3F800000;
	mul.f32 	%f463, %f458, %f457;
	min.f32 	%f464, %f463, 0f3F800000;
	ld.global.u32 	%r86, [%rd9+4];
	not.b32 	%r87, %r86;
	add.s32 	%r88, %r52, %r87;
	ld.global.u32 	%r89, [%rd9];
	mad.lo.s32 	%r90, %r88, %r51, %r89;
	mul.wide.s32 	%rd56, %r90, 16;
	add.s64 	%rd57, %rd3, %rd56;
	atom.global.add.f32 	%f465, [%rd57], %f460;
	ld.global.u32 	%r91, [%rd9+4];
	not.b32 	%r92, %r91;
	add.s32 	%r93, %r52, %r92;
	ld.global.u32 	%r94, [%rd9];
	mad.lo.s32 	%r95, %r93, %r51, %r94;
	mul.wide.s32 	%rd58, %r95, 16;
	add.s64 	%rd59, %rd3, %rd58;
	atom.global.add.f32 	%f466, [%rd59+4], %f462;
	ld.global.u32 	%r96, [%rd9+4];
	not.b32 	%r97, %r96;
	add.s32 	%r98, %r52, %r97;
	ld.global.u32 	%r99, [%rd9];
	mad.lo.s32 	%r100, %r98, %r51, %r99;
	mul.wide.s32 	%rd60, %r100, 16;
	add.s64 	%rd61, %rd3, %rd60;
	atom.global.add.f32 	%f467, [%rd61+8], %f464;
	ld.global.u32 	%r139, [%rd9+4];
	not.b32 	%r101, %r139;
	add.s32 	%r102, %r52, %r101;
	ld.global.u32 	%r138, [%rd9];
	mad.lo.s32 	%r103, %r102, %r51, %r138;
	mul.wide.s32 	%rd62, %r103, 16;
	add.s64 	%rd18, %rd3, %rd62;
	ld.global.f32 	%f468, [%rd18];
	setp.leu.f32 	%p77, %f468, 0f3F800000;
	@%p77 bra 	$L__BB3_53;
	mov.b32 	%r104, 1065353216;
	st.global.u32 	[%rd18], %r104;
	ld.global.u32 	%r139, [%rd9+4];
	ld.global.u32 	%r138, [%rd9];
$L__BB3_53:
	not.b32 	%r105, %r139;
	add.s32 	%r106, %r52, %r105;
	mad.lo.s32 	%r107, %r106, %r51, %r138;
	mul.wide.s32 	%rd63, %r107, 16;
	add.s64 	%rd64, %rd3, %rd63;
	add.s64 	%rd19, %rd64, 4;
	ld.global.f32 	%f469, [%rd64+4];
	setp.leu.f32 	%p78, %f469, 0f3F800000;
	@%p78 bra 	$L__BB3_55;
	mov.b32 	%r108, 1065353216;
	st.global.u32 	[%rd19], %r108;
	ld.global.u32 	%r139, [%rd9+4];
	ld.global.u32 	%r138, [%rd9];
$L__BB3_55:
	not.b32 	%r109, %r139;
	add.s32 	%r110, %r52, %r109;
	mad.lo.s32 	%r111, %r110, %r51, %r138;
	mul.wide.s32 	%rd65, %r111, 16;
	add.s64 	%rd66, %rd3, %rd65;
	add.s64 	%rd20, %rd66, 8;
	ld.global.f32 	%f470, [%rd66+8];
	setp.leu.f32 	%p79, %f470, 0f3F800000;
	@%p79 bra 	$L__BB3_57;
	mov.b32 	%r112, 1065353216;
	st.global.u32 	[%rd20], %r112;
$L__BB3_57:
	add.s32 	%r125, %r125, 1;
	setp.ne.s32 	%p80, %r125, %r57;
	@%p80 bra 	$L__BB3_20;
	ld.global.f32 	%f559, [%rd9+-12];
	ld.global.f32 	%f558, [%rd9+-8];
	ld.global.f32 	%f557, [%rd9+-4];
$L__BB3_59:
	ld.global.u32 	%r140, [%rd13+24];
	mul.wide.s32 	%rd67, %r140, 80;
	add.s64 	%rd68, %rd1, %rd67;
	ld.global.f32 	%f176, [%rd68+64];
	setp.leu.f32 	%p81, %f176, 0f00000000;
	shl.b32 	%r113, %r118, 1;
	mul.wide.s32 	%rd69, %r113, 36;
	add.s64 	%rd21, %rd6, %rd69;
	@%p81 bra 	$L__BB3_61;
	mul.f32 	%f471, %f565, %f558;
	fma.rn.f32 	%f472, %f564, %f559, %f471;
	fma.rn.f32 	%f473, %f566, %f557, %f472;
	mul.f32 	%f474, %f564, %f473;
	mul.f32 	%f475, %f565, %f473;
	mul.f32 	%f476, %f566, %f473;
	fma.rn.f32 	%f477, %f564, %f473, %f474;
	fma.rn.f32 	%f478, %f565, %f473, %f475;
	fma.rn.f32 	%f479, %f566, %f473, %f476;
	sub.f32 	%f480, %f559, %f477;
	sub.f32 	%f481, %f558, %f478;
	sub.f32 	%f482, %f557, %f479;
	mul.f32 	%f483, %f481, %f481;
	fma.rn.f32 	%f484, %f480, %f480, %f483;
	fma.rn.f32 	%f485, %f482, %f482, %f484;
	sqrt.rn.f32 	%f486, %f485;
	div.rn.f32 	%f487, %f480, %f486;
	div.rn.f32 	%f488, %f481, %f486;
	div.rn.f32 	%f489, %f482, %f486;
	ld.global.u32 	%r114, [%rd9];
	ld.global.u32 	%r115, [%rd9+4];
	ld.global.f32 	%f490, [%rd9+8];
	mul.f32 	%f491, %f490, %f176;
	st.global.f32 	[%rd21], %f32;
	st.global.f32 	[%rd21+4], %f33;
	st.global.f32 	[%rd21+8], %f34;
	st.global.f32 	[%rd21+12], %f487;
	st.global.f32 	[%rd21+16], %f488;
	st.global.f32 	[%rd21+20], %f489;
	st.global.u32 	[%rd21+24], %r114;
	st.global.u32 	[%rd21+28], %r115;
	st.global.f32 	[%rd21+32], %f491;
	ld.global.f32 	%f559, [%rd9+-12];
	ld.global.f32 	%f558, [%rd9+-8];
	ld.global.f32 	%f557, [%rd9+-4];
	ld.global.u32 	%r140, [%rd13+24];
$L__BB3_61:
	mul.f32 	%f492, %f525, %f559;
	mul.f32 	%f493, %f525, %f558;
	mul.f32 	%f494, %f525, %f557;
	ld.global.f32 	%f495, [%rd9+-24];
	fma.rn.f32 	%f183, %f492, 0f3F800054, %f495;
	ld.global.f32 	%f496, [%rd9+-20];
	fma.rn.f32 	%f184, %f493, 0f3F800054, %f496;
	ld.global.f32 	%f497, [%rd9+-16];
	fma.rn.f32 	%f185, %f494, 0f3F800054, %f497;
	mul.wide.s32 	%rd70, %r140, 80;
	add.s64 	%rd71, %rd1, %rd70;
	add.s64 	%rd22, %rd71, 68;
	ld.global.f32 	%f186, [%rd71+68];
	setp.leu.f32 	%p82, %f186, 0f00000000;
	@%p82 bra 	$L__BB3_66;
	ld.global.f32 	%f498, [%rd22+4];
	rcp.rn.f32 	%f563, %f498;
	mul.f32 	%f499, %f565, %f558;
	fma.rn.f32 	%f500, %f564, %f559, %f499;
	fma.rn.f32 	%f188, %f566, %f557, %f500;
	neg.f32 	%f567, %f188;
	setp.leu.f32 	%p83, %f188, 0f00000000;
	@%p83 bra 	$L__BB3_64;
	neg.f32 	%f564, %f564;
	neg.f32 	%f565, %f565;
	neg.f32 	%f566, %f566;
	rcp.rn.f32 	%f563, %f563;
	mov.f32 	%f567, %f188;
$L__BB3_64:
	mul.f32 	%f501, %f563, %f563;
	mul.f32 	%f502, %f567, %f567;
	mov.f32 	%f503, 0f3F800000;
	sub.f32 	%f504, %f503, %f502;
	mul.f32 	%f505, %f501, %f504;
	sub.f32 	%f199, %f503, %f505;
	setp.ltu.f32 	%p84, %f199, 0f00000000;
	@%p84 bra 	$L__BB3_66;
	mul.f32 	%f506, %f563, %f567;
	sqrt.rn.f32 	%f507, %f199;
	sub.f32 	%f508, %f506, %f507;
	mul.f32 	%f509, %f564, %f508;
	mul.f32 	%f510, %f565, %f508;
	mul.f32 	%f511, %f566, %f508;
	fma.rn.f32 	%f512, %f563, %f559, %f509;
	fma.rn.f32 	%f513, %f563, %f558, %f510;
	fma.rn.f32 	%f514, %f563, %f557, %f511;
	mul.f32 	%f515, %f513, %f513;
	fma.rn.f32 	%f516, %f512, %f512, %f515;
	fma.rn.f32 	%f517, %f514, %f514, %f516;
	sqrt.rn.f32 	%f518, %f517;
	div.rn.f32 	%f519, %f512, %f518;
	div.rn.f32 	%f520, %f513, %f518;
	div.rn.f32 	%f521, %f514, %f518;
	ld.global.u32 	%r116, [%rd9];
	ld.global.u32 	%r117, [%rd9+4];
	ld.global.f32 	%f522, [%rd9+8];
	mul.f32 	%f523, %f522, %f186;
	st.global.f32 	[%rd21+36], %f183;
	st.global.f32 	[%rd21+40], %f184;
	st.global.f32 	[%rd21+44], %f185;
	st.global.f32 	[%rd21+48], %f519;
	st.global.f32 	[%rd21+52], %f520;
	st.global.f32 	[%rd21+56], %f521;
	st.global.u32 	[%rd21+60], %r116;
	st.global.u32 	[%rd21+64], %r117;
	st.global.f32 	[%rd21+68], %f523;
$L__BB3_66:
	add.s32 	%r118, %r118, %r4;
	setp.lt.s32 	%p85, %r118, %r50;
	@%p85 bra 	$L__BB3_2;
$L__BB3_67:
	ret;

}
	// .globl	_Z14kernel_compactP3rayS0_iPi
.visible .entry _Z14kernel_compactP3rayS0_iPi(
	.param .u64 .ptr .align 1 _Z14kernel_compactP3rayS0_iPi_param_0,
	.param .u64 .ptr .align 1 _Z14kernel_compactP3rayS0_iPi_param_1,
	.param .u32 _Z14kernel_compactP3rayS0_iPi_param_2,
	.param .u64 .ptr .align 1 _Z14kernel_compactP3rayS0_iPi_param_3
)
{
	.reg .pred 	%p<4>;
	.reg .b32 	%r<14>;
	.reg .b32 	%f<8>;
	.reg .b64 	%rd<12>;

	ld.param.u64 	%rd5, [_Z14kernel_compactP3rayS0_iPi_param_0];
	ld.param.u64 	%rd6, [_Z14kernel_compactP3rayS0_iPi_param_1];
	ld.param.u32 	%r7, [_Z14kernel_compactP3rayS0_iPi_param_2];
	ld.param.u64 	%rd7, [_Z14kernel_compactP3rayS0_iPi_param_3];
	mov.u32 	%r8, %ctaid.x;
	mov.u32 	%r1, %ntid.x;
	mov.u32 	%r9, %tid.x;
	mad.lo.s32 	%r13, %r8, %r1, %r9;
	setp.ge.s32 	%p1, %r13, %r7;
	@%p1 bra 	$L__BB4_5;
	mov.u32 	%r10, %nctaid.x;
	mul.lo.s32 	%r3, %r1, %r10;
	cvta.to.global.u64 	%rd1, %rd6;
	cvta.to.global.u64 	%rd2, %rd7;
	cvta.to.global.u64 	%rd3, %rd5;
$L__BB4_2:
	mul.wide.s32 	%rd8, %r13, 36;
	add.s64 	%rd9, %rd1, %rd8;
	add.s64 	%rd4, %rd9, 24;
	ld.global.u32 	%r5, [%rd9+24];
	setp.eq.s32 	%p2, %r5, -1;
	@%p2 bra 	$L__BB4_4;
	ld.global.f32 	%f1, [%rd4+-24];
	ld.global.f32 	%f2, [%rd4+-20];
	ld.global.f32 	%f3, [%rd4+-16];
	ld.global.f32 	%f4, [%rd4+-12];
	ld.global.f32 	%f5, [%rd4+-8];
	ld.global.f32 	%f6, [%rd4+-4];
	ld.global.u32 	%r11, [%rd4+4];
	ld.global.f32 	%f7, [%rd4+8];
	atom.global.add.u32 	%r12, [%rd2], 1;
	mul.wide.s32 	%rd10, %r12, 36;
	add.s64 	%rd11, %rd3, %rd10;
	st.global.f32 	[%rd11], %f1;
	st.global.f32 	[%rd11+4], %f2;
	st.global.f32 	[%rd11+8], %f3;
	st.global.f32 	[%rd11+12], %f4;
	st.global.f32 	[%rd11+16], %f5;
	st.global.f32 	[%rd11+20], %f6;
	st.global.u32 	[%rd11+24], %r5;
	st.global.u32 	[%rd11+28], %r11;
	st.global.f32 	[%rd11+32], %f7;
$L__BB4_4:
	add.s32 	%r13, %r13, %r3;
	setp.lt.s32 	%p3, %r13, %r7;
	@%p3 bra 	$L__BB4_2;
$L__BB4_5:
	ret;

}
	// .globl	_Z11kernel_ssaaP6float4S0_iii
.visible .entry _Z11kernel_ssaaP6float4S0_iii(
	.param .u64 .ptr .align 1 _Z11kernel_ssaaP6float4S0_iii_param_0,
	.param .u64 .ptr .align 1 _Z11kernel_ssaaP6float4S0_iii_param_1,
	.param .u32 _Z11kernel_ssaaP6float4S0_iii_param_2,
	.param .u32 _Z11kernel_ssaaP6float4S0_iii_param_3,
	.param .u32 _Z11kernel_ssaaP6float4S0_iii_param_4
)
{
	.reg .pred 	%p<23>;
	.reg .b16 	%rs<20>;
	.reg .b32 	%r<208>;
	.reg .b32 	%f<185>;
	.reg .b64 	%rd<53>;

	ld.param.u64 	%rd3, [_Z11kernel_ssaaP6float4S0_iii_param_0];
	ld.param.u64 	%rd4, [_Z11kernel_ssaaP6float4S0_iii_param_1];
	ld.param.u32 	%r79, [_Z11kernel_ssaaP6float4S0_iii_param_2];
	cvta.to.global.u64 	%rd1, %rd4;
	cvta.to.global.u64 	%rd2, %rd3;
	mov.u32 	%r82, %ntid.x;
	mov.u32 	%r83, %ctaid.x;
	mov.u32 	%r84, %tid.x;
	mad.lo.s32 	%r188, %r82, %r83, %r84;
	mov.u32 	%r85, %ntid.y;
	mov.u32 	%r86, %ctaid.y;
	mov.u32 	%r87, %tid.y;
	mad.lo.s32 	%r2, %r85, %r86, %r87;
	mov.u32 	%r88, %nctaid.x;
	mul.lo.s32 	%r3, %r82, %r88;
	mov.u32 	%r89, %nctaid.y;
	mul.lo.s32 	%r4, %r85, %r89;
	setp.ge.s32 	%p1, %r188, %r79;
	@%p1 bra 	$L__BB5_29;
	ld.param.u32 	%r183, [_Z11kernel_ssaaP6float4S0_iii_param_4];
	ld.param.u32 	%r176, [_Z11kernel_ssaaP6float4S0_iii_param_3];
	setp.lt.s32 	%p2, %r183, 1;
	mul.lo.s32 	%r5, %r183, %r176;
	mul.lo.s32 	%r6, %r183, %r79;
	mul.lo.s32 	%r90, %r183, %r183;
	cvt.rn.f32.u32 	%f1, %r90;
	@%p2 bra 	$L__BB5_20;
	ld.param.u32 	%r184, [_Z11kernel_ssaaP6float4S0_iii_param_4];
	mul.lo.s32 	%r7, %r184, %r2;
	shl.b32 	%r8, %r6, 3;
	cvt.u16.u32 	%rs10, %r7;
$L__BB5_3:
	ld.param.u32 	%r180, [_Z11kernel_ssaaP6float4S0_iii_param_3];
	setp.lt.s32 	%p11, %r2, %r180;
	@%p11 bra 	$L__BB5_5;
$L__BB5_4:
	mov.u32 	%r174, %ntid.x;
	mov.u32 	%r175, %nctaid.x;
	mad.lo.s32 	%r188, %r174, %r175, %r188;
	setp.lt.s32 	%p22, %r188, %r79;
	@%p22 bra 	$L__BB5_3;
	bra.uni 	$L__BB5_29;
$L__BB5_5:
	ld.param.u32 	%r185, [_Z11kernel_ssaaP6float4S0_iii_param_4];
	mad.lo.s32 	%r11, %r188, %r185, %r185;
	mov.b32 	%r189, 0;
	mov.b16 	%rs18, 0;
	mov.u16 	%rs19, %rs18;
	mov.u32 	%r190, %r2;
$L__BB5_6:
	ld.param.u32 	%r186, [_Z11kernel_ssaaP6float4S0_iii_param_4];
	ld.param.u32 	%r181, [_Z11kernel_ssaaP6float4S0_iii_param_3];
	mul.lo.s32 	%r191, %r188, %r186;
	mul.lo.s32 	%r121, %r4, %r186;
	neg.s32 	%r122, %r121;
	cvt.u16.u32 	%rs8, %r122;
	mul.lo.s16 	%rs9, %rs18, %rs8;
	sub.s16 	%rs11, %rs9, %rs10;
	mul.lo.s32 	%r123, %r121, %r189;
	mad.lo.s32 	%r124, %r186, %r2, %r186;
	add.s32 	%r125, %r124, %r123;
	add.s32 	%r126, %r7, %r123;
	add.s32 	%r127, %r126, 1;
	max.s32 	%r128, %r125, %r127;
	cvt.u16.u32 	%rs12, %r128;
	add.s16 	%rs3, %rs11, %rs12;
	mul.lo.s16 	%rs13, %rs19, %rs8;
	sub.s16 	%rs14, %rs13, %rs10;
	add.s16 	%rs15, %rs14, %rs12;
	cvt.u32.u16 	%r129, %rs15;
	and.b32  	%r130, %r129, 7;
	add.s32 	%r15, %r130, -1;
	mul.lo.s32 	%r131, %r189, %r122;
	sub.s32 	%r132, %r131, %r7;
	add.s32 	%r133, %r128, %r132;
	mul.lo.s32 	%r16, %r190, %r186;
	and.b32  	%r17, %r133, 7;
	add.s32 	%r134, %r128, %r131;
	sub.s32 	%r18, %r7, %r134;
	and.b32  	%r19, %r129, 3;
	sub.s32 	%r135, %r181, %r190;
	mul.lo.s32 	%r136, %r186, %r135;
	add.s32 	%r137, %r136, -3;
	mul.lo.s32 	%r20, %r6, %r137;
	add.s32 	%r138, %r136, -4;
	mul.lo.s32 	%r21, %r6, %r138;
	add.s32 	%r139, %r136, -5;
	mul.lo.s32 	%r22, %r6, %r139;
	add.s32 	%r140, %r136, -6;
	mul.lo.s32 	%r23, %r6, %r140;
	add.s32 	%r141, %r136, -7;
	mul.lo.s32 	%r24, %r6, %r141;
	add.s32 	%r142, %r136, -8;
	mul.lo.s32 	%r25, %r6, %r142;
	add.s32 	%r143, %r136, -2;
	mul.lo.s32 	%r26, %r6, %r143;
	sub.s32 	%r144, %r190, %r2;
	mul.lo.s32 	%r145, %r4, %r189;
	sub.s32 	%r146, %r144, %r145;
	mul.lo.s32 	%r147, %r186, %r146;
	and.b32  	%r148, %r133, -8;
	sub.s32 	%r27, %r147, %r148;
	add.s32 	%r149, %r136, -1;
	mul.lo.s32 	%r28, %r6, %r149;
	mov.f32 	%f182, 0f00000000;
	mov.f32 	%f183, %f182;
	mov.f32 	%f184, %f182;
$L__BB5_7:
	setp.gt.u32 	%p12, %r18, -8;
	mov.u32 	%r202, %r16;
	@%p12 bra 	$L__BB5_10;
	add.s32 	%r200, %r20, %r191;
	add.s32 	%r199, %r21, %r191;
	add.s32 	%r198, %r22, %r191;
	add.s32 	%r197, %r23, %r191;
	add.s32 	%r196, %r24, %r191;
	add.s32 	%r195, %r25, %r191;
	add.s32 	%r194, %r26, %r191;
	add.s32 	%r192, %r28, %r191;
	mov.u32 	%r193, %r27;
	mov.u32 	%r202, %r16;
$L__BB5_9:
	.pragma "nounroll";
	mul.wide.s32 	%rd19, %r192, 16;
	add.s64 	%rd20, %rd1, %rd19;
	.pragma "used_bytes_mask 4095";
	ld.global.v4.f32 	{%f58, %f59, %f60, %f61}, [%rd20];
	add.f32 	%f62, %f182, %f58;
	add.f32 	%f63, %f183, %f59;
	add.f32 	%f64, %f184, %f60;
	mul.wide.s32 	%rd21, %r194, 16;
	add.s64 	%rd22, %rd1, %rd21;
	.pragma "used_bytes_mask 4095";
	ld.global.v4.f32 	{%f65, %f66, %f67, %f68}, [%rd22];
	add.f32 	%f69, %f62, %f65;
	add.f32 	%f70, %f63, %f66;
	add.f32 	%f71, %f64, %f67;
	mul.wide.s32 	%rd23, %r200, 16;
	add.s64 	%rd24, %rd1, %rd23;
	.pragma "used_bytes_mask 4095";
	ld.global.v4.f32 	{%f72, %f73, %f74, %f75}, [%rd24];
	add.f32 	%f76, %f69, %f72;
	add.f32 	%f77, %f70, %f73;
	add.f32 	%f78, %f71, %f74;
	mul.wide.s32 	%rd25, %r199, 16;
	add.s64 	%rd26, %rd1, %rd25;
	.pragma "used_bytes_mask 4095";
	ld.global.v4.f32 	{%f79, %f80, %f81, %f82}, [%rd26];
	add.f32 	%f83, %f76, %f79;
	add.f32 	%f84, %f77, %f80;
	add.f32 	%f85, %f78, %f81;
	mul.wide.s32 	%rd27, %r198, 16;
	add.s64 	%rd28, %rd1, %rd27;
	.pragma "used_bytes_mask 4095";
	ld.global.v4.f32 	{%f86, %f87, %f88, %f89}, [%rd28];
	add.f32 	%f90, %f83, %f86;
	add.f32 	%f91, %f84, %f87;
	add.f32 	%f92, %f85, %f88;
	mul.wide.s32 	%rd29, %r197, 16;
	add.s64 	%rd30, %rd1, %rd29;
	.pragma "used_bytes_mask 4095";
	ld.global.v4.f32 	{%f93, %f94, %f95, %f96}, [%rd30];
	add.f32 	%f97, %f90, %f93;
	add.f32 	%f98, %f91, %f94;
	add.f32 	%f99, %f92, %f95;
	mul.wide.s32 	%rd31, %r196, 16;
	add.s64 	%rd32, %rd1, %rd31;
	.pragma "used_bytes_mask 4095";
	ld.global.v4.f32 	{%f100, %f101, %f102, %f103}, [%rd32];
	add.f32 	%f104, %f97, %f100;
	add.f32 	%f105, %f98, %f101;
	add.f32 	%f106, %f99, %f102;
	mul.wide.s32 	%rd33, %r195, 16;
	add.s64 	%rd34, %rd1, %rd33;
	.pragma "used_bytes_mask 4095";
	ld.global.v4.f32 	{%f107, %f108, %f109, %f110}, [%rd34];
	add.f32 	%f182, %f104, %f107;
	add.f32 	%f183, %f105, %f108;
	add.f32 	%f184, %f106, %f109;
	add.s32 	%r202, %r202, 8;
	sub.s32 	%r200, %r200, %r8;
	sub.s32 	%r199, %r199, %r8;
	sub.s32 	%r198, %r198, %r8;
	sub.s32 	%r197, %r197, %r8;
	sub.s32 	%r196, %r196, %r8;
	sub.s32 	%r195, %r195, %r8;
	sub.s32 	%r194, %r194, %r8;
	add.s32 	%r193, %r193, 8;
	sub.s32 	%r192, %r192, %r8;
	setp.ne.s32 	%p13, %r193, 0;
	@%p13 bra 	$L__BB5_9;
$L__BB5_10:
	setp.eq.s32 	%p14, %r17, 0;
	@%p14 bra 	$L__BB5_18;
	setp.lt.u32 	%p15, %r15, 3;
	@%p15 bra 	$L__BB5_13;
	not.b32 	%r150, %r202;
	add.s32 	%r151, %r5, %r150;
	mad.lo.s32 	%r152, %r6, %r151, %r191;
	mul.wide.s32 	%rd35, %r152, 16;
	add.s64 	%rd36, %rd1, %rd35;
	.pragma "used_bytes_mask 4095";
	ld.global.v4.f32 	{%f112, %f113, %f114, %f115}, [%rd36];
	add.f32 	%f116, %f182, %f112;
	add.f32 	%f117, %f183, %f113;
	add.f32 	%f118, %f184, %f114;
	sub.s32 	%r153, %r5, %r202;
	add.s32 	%r154, %r153, -2;
	mul.lo.s32 	%r155, %r6, %r154;
	add.s32 	%r156, %r155, %r191;
	mul.wide.s32 	%rd37, %r156, 16;
	add.s64 	%rd38, %rd1, %rd37;
	.pragma "used_bytes_mask 4095";
	ld.global.v4.f32 	{%f119, %f120, %f121, %f122}, [%rd38];
	add.f32 	%f123, %f116, %f119;
	add.f32 	%f124, %f117, %f120;
	add.f32 	%f125, %f118, %f121;
	sub.s32 	%r157, %r155, %r6;
	add.s32 	%r158, %r157, %r191;
	mul.wide.s32 	%rd39, %r158, 16;
	add.s64 	%rd40, %rd1, %rd39;
	.pragma "used_bytes_mask 4095";
	ld.global.v4.f32 	{%f126, %f127, %f128, %f129}, [%rd40];
	add.f32 	%f130, %f123, %f126;
	add.f32 	%f131, %f124, %f127;
	add.f32 	%f132, %f125, %f128;
	sub.s32 	%r159, %r157, %r6;
	add.s32 	%r160, %r159, %r191;
	mul.wide.s32 	%rd41, %r160, 16;
	add.s64 	%rd42, %rd1, %rd41;
	.pragma "used_bytes_mask 4095";
	ld.global.v4.f32 	{%f133, %f134, %f135, %f136}, [%rd42];
	add.f32 	%f182, %f130, %f133;
	add.f32 	%f183, %f131, %f134;
	add.f32 	%f184, %f132, %f135;
	add.s32 	%r202, %r202, 4;
$L__BB5_13:
	setp.eq.s32 	%p16, %r19, 0;
	@%p16 bra 	$L__BB5_18;
	and.b16  	%rs16, %rs3, 3;
	setp.eq.s16 	%p17, %rs16, 1;
	@%p17 bra 	$L__BB5_16;
	not.b32 	%r161, %r202;
	add.s32 	%r162, %r5, %r161;
	mad.lo.s32 	%r163, %r6, %r162, %r191;
	mul.wide.s32 	%rd43, %r163, 16;
	add.s64 	%rd44, %rd1, %rd43;
	.pragma "used_bytes_mask 4095";
	ld.global.v4.f32 	{%f138, %f139, %f140, %f141}, [%rd44];
	add.f32 	%f142, %f182, %f138;
	add.f32 	%f143, %f183, %f139;
	add.f32 	%f144, %f184, %f140;
	sub.s32 	%r164, %r5, %r202;
	add.s32 	%r165, %r164, -2;
	mad.lo.s32 	%r166, %r6, %r165, %r191;
	mul.wide.s32 	%rd45, %r166, 16;
	add.s64 	%rd46, %rd1, %rd45;
	.pragma "used_bytes_mask 4095";
	ld.global.v4.f32 	{%f145, %f146, %f147, %f148}, [%rd46];
	add.f32 	%f182, %f142, %f145;
	add.f32 	%f183, %f143, %f146;
	add.f32 	%f184, %f144, %f147;
	add.s32 	%r202, %r202, 2;
$L__BB5_16:
	and.b16  	%rs17, %rs3, 1;
	setp.eq.b16 	%p18, %rs17, 1;
	not.pred 	%p19, %p18;
	@%p19 bra 	$L__BB5_18;
	not.b32 	%r167, %r202;
	add.s32 	%r168, %r5, %r167;
	mad.lo.s32 	%r169, %r6, %r168, %r191;
	mul.wide.s32 	%rd47, %r169, 16;
	add.s64 	%rd48, %rd1, %rd47;
	.pragma "used_bytes_mask 4095";
	ld.global.v4.f32 	{%f149, %f150, %f151, %f152}, [%rd48];
	add.f32 	%f182, %f182, %f149;
	add.f32 	%f183, %f183, %f150;
	add.f32 	%f184, %f184, %f151;
$L__BB5_18:
	add.s32 	%r191, %r191, 1;
	setp.lt.s32 	%p20, %r191, %r11;
	@%p20 bra 	$L__BB5_7;
	ld.param.u32 	%r187, [_Z11kernel_ssaaP6float4S0_iii_param_4];
	ld.param.u32 	%r182, [_Z11kernel_ssaaP6float4S0_iii_param_3];
	ld.param.u64 	%rd52, [_Z11kernel_ssaaP6float4S0_iii_param_0];
	mul.lo.s32 	%r170, %r187, %r187;
	cvt.rn.f32.u32 	%f153, %r170;
	div.rn.f32 	%f154, %f182, %f153;
	div.rn.f32 	%f155, %f183, %f153;
	div.rn.f32 	%f156, %f184, %f153;
	not.b32 	%r171, %r190;
	add.s32 	%r172, %r182, %r171;
	mad.lo.s32 	%r173, %r172, %r79, %r188;
	cvta.to.global.u64 	%rd49, %rd52;
	mul.wide.s32 	%rd50, %r173, 16;
	add.s64 	%rd51, %rd49, %rd50;
	mov.f32 	%f157, 0f3F800000;
	st.global.v4.f32 	[%rd51], {%f154, %f155, %f156, %f157};
	add.s32 	%r190, %r190, %r4;
	setp.lt.s32 	%p21, %r190, %r182;
	add.s32 	%r189, %r189, 1;
	add.s16 	%rs19, %rs19, 1;
	add.s16 	%rs18, %rs18, 1;
	@%p21 bra 	$L__BB5_6;
	bra.uni 	$L__BB5_4;
$L__BB5_20:
	ld.param.u32 	%r177, [_Z11kernel_ssaaP6float4S0_iii_param_3];
	add.s32 	%r66, %r2, %r4;
	max.s32 	%r91, %r177, %r66;
	setp.lt.s32 	%p3, %r66, %r177;
	selp.u32 	%r92, 1, 0, %p3;
	add.s32 	%r93, %r66, %r92;
	sub.s32 	%r94, %r91, %r93;
	div.u32 	%r95, %r94, %r4;
	add.s32 	%r67, %r95, %r92;
	mov.f32 	%f54, 0f00000000;
	div.rn.f32 	%f41, %f54, %f1;
	and.b32  	%r68, %r67, 3;
	not.b32 	%r96, %r2;
	add.s32 	%r97, %r177, %r96;
	mul.lo.s32 	%r69, %r97, %r79;
	not.b32 	%r98, %r66;
	add.s32 	%r99, %r177, %r98;
	mul.lo.s32 	%r70, %r99, %r79;
	add.s32 	%r71, %r66, %r4;
	not.b32 	%r100, %r71;
	add.s32 	%r101, %r177, %r100;
	mul.lo.s32 	%r72, %r101, %r79;
	add.s32 	%r73, %r71, %r4;
$L__BB5_21:
	ld.param.u32 	%r178, [_Z11kernel_ssaaP6float4S0_iii_param_3];
	setp.ge.s32 	%p4, %r2, %r178;
	@%p4 bra 	$L__BB5_28;
	setp.eq.s32 	%p5, %r68, 3;
	mov.u32 	%r206, %r2;
	@%p5 bra 	$L__BB5_26;
	setp.eq.s32 	%p6, %r68, 0;
	add.s32 	%r102, %r69, %r188;
	mul.wide.s32 	%rd5, %r102, 16;
	add.s64 	%rd6, %rd2, %rd5;
	mov.f32 	%f53, 0f3F800000;
	st.global.v4.f32 	[%rd6], {%f41, %f41, %f41, %f53};
	mov.u32 	%r206, %r66;
	@%p6 bra 	$L__BB5_26;
	setp.eq.s32 	%p7, %r68, 1;
	add.s32 	%r103, %r70, %r188;
	mul.wide.s32 	%rd7, %r103, 16;
	add.s64 	%rd8, %rd2, %rd7;
	st.global.v4.f32 	[%rd8], {%f41, %f41, %f41, %f53};
	mov.u32 	%r206, %r71;
	@%p7 bra 	$L__BB5_26;
	add.s32 	%r104, %r72, %r188;
	mul.wide.s32 	%rd9, %r104, 16;
	add.s64 	%rd10, %rd2, %rd9;
	st.global.v4.f32 	[%rd10], {%f41, %f41, %f41, %f53};
	mov.u32 	%r206, %r73;
$L__BB5_26:
	setp.lt.u32 	%p8, %r67, 3;
	@%p8 bra 	$L__BB5_28;
$L__BB5_27:
	ld.param.u32 	%r179, [_Z11kernel_ssaaP6float4S0_iii_param_3];
	not.b32 	%r105, %r206;
	add.s32 	%r106, %r179, %r105;
	mad.lo.s32 	%r107, %r106, %r79, %r188;
	mul.wide.s32 	%rd11, %r107, 16;
	add.s64 	%rd12, %rd2, %rd11;
	mov.f32 	%f55, 0f3F800000;
	st.global.v4.f32 	[%rd12], {%f41, %f41, %f41, %f55};
	add.s32 	%r108, %r206, %r4;
	not.b32 	%r109, %r108;
	add.s32 	%r110, %r179, %r109;
	mad.lo.s32 	%r111, %r110, %r79, %r188;
	mul.wide.s32 	%rd13, %r111, 16;
	add.s64 	%rd14, %rd2, %rd13;
	st.global.v4.f32 	[%rd14], {%f41, %f41, %f41, %f55};
	add.s32 	%r112, %r108, %r4;
	not.b32 	%r113, %r112;
	add.s32 	%r114, %r179, %r113;
	mad.lo.s32 	%r115, %r114, %r79, %r188;
	mul.wide.s32 	%rd15, %r115, 16;
	add.s64 	%rd16, %rd2, %rd15;
	st.global.v4.f32 	[%rd16], {%f41, %f41, %f41, %f55};
	add.s32 	%r116, %r112, %r4;
	not.b32 	%r117, %r116;
	add.s32 	%r118, %r179, %r117;
	mad.lo.s32 	%r119, %r118, %r79, %r188;
	mul.wide.s32 	%rd17, %r119, 16;
	add.s64 	%rd18, %rd2, %rd17;
	st.global.v4.f32 	[%rd18], {%f41, %f41, %f41, %f55};
	add.s32 	%r206, %r116, %r4;
	setp.lt.s32 	%p9, %r206, %r179;
	@%p9 bra 	$L__BB5_27;
$L__BB5_28:
	add.s32 	%r188, %r188, %r3;
	setp.lt.s32 	%p10, %r188, %r79;
	@%p10 bra 	$L__BB5_21;
$L__BB5_29:
	ret;

}


// ===== COMPILED SASS (sm_100) =====

	.target	sm_100

	.elftype	@"ET_EXEC"


//--------------------- .note.nv.tkinfo           --------------------------
	.section	.note.nv.tkinfo,"",@"SHT_NOTE"
	.sectionflags	@"SHF_NOTE_NV_TKINFO"
	.tkinfo
        /*0018*/ 	.word	0x00000002
        /*0030*/ 	.string	""
        /*0030*/ 	.string	"ptxas"
        /*0030*/ 	.string	"Cuda compilation tools, release 13.0, V13.0.88"
        /*0030*/ 	.string	"Build cuda_13.0.r13.0/compiler.36424714_0"
        /*0030*/ 	.string	"-arch sm_100 -m 64 "



//--------------------- .note.nv.cuinfo           --------------------------
	.section	.note.nv.cuinfo,"",@"SHT_NOTE"
	.sectionflags	@"SHF_NOTE_NV_CUINFO"
        /*0018*/ 	.short	0x0002
        /*001a*/ 	.short	0x0064
        /*001c*/ 	.short	0x0082
	.zero		2


//--------------------- .nv.info                  --------------------------
	.section	.nv.info,"",@"SHT_CUDA_INFO"
	.align	4


	//----- nvinfo : EIATTR_REGCOUNT
	.align		4
        /*0000*/ 	.byte	0x04, 0x2f
        /*0002*/ 	.short	(.L_2 - .L_1)
	.align		4
.L_1:
        /*0004*/ 	.word	index@(_Z17kernel_begin_rays4vec3S_iifP3rayP6float4)
        /*0008*/ 	.word	0x00000028


	//----- nvinfo : EIATTR_FRAME_SIZE
	.align		4
.L_2:
        /*000c*/ 	.byte	0x04, 0x11
        /*000e*/ 	.short	(.L_4 - .L_3)
	.align		4
.L_3:
        /*0010*/ 	.word	index@($__internal_6_$__cuda_sm3x_div_rn_noftz_f32_slowpath)
        /*0014*/ 	.word	0x00000020


	//----- nvinfo : EIATTR_FRAME_SIZE
	.align		4
.L_4:
        /*0018*/ 	.byte	0x04, 0x11
        /*001a*/ 	.short	(.L_6 - .L_5)
	.align		4
.L_5:
        /*001c*/ 	.word	index@($__internal_5_$__cuda_sm20_sqrt_rn_f32_slowpath)
        /*0020*/ 	.word	0x00000020


	//----- nvinfo : EIATTR_FRAME_SIZE
	.align		4
.L_6:
        /*0024*/ 	.byte	0x04, 0x11
        /*0026*/ 	.short	(.L_8 - .L_7)
	.align		4
.L_7:
        /*0028*/ 	.word	index@($__internal_4_$__cuda_sm20_rcp_rn_f32_slowpath)
        /*002c*/ 	.word	0x00000020


	//----- nvinfo : EIATTR_FRAME_SIZE
	.align		4
.L_8:
        /*0030*/ 	.byte	0x04, 0x11
        /*0032*/ 	.short	(.L_10 - .L_9)
	.align		4
.L_9:
        /*0034*/ 	.word	index@(_Z17kernel_begin_rays4vec3S_iifP3rayP6float4)
        /*0038*/ 	.word	0x00000020


	//----- nvinfo : EIATTR_REGCOUNT
	.align		4
.L_10:
        /*003c*/ 	.byte	0x04, 0x2f
        /*003e*/ 	.short	(.L_12 - .L_11)
	.align		4
.L_11:
        /*0040*/ 	.word	index@(_Z11clear_rays2P3rayi)
        /*0044*/ 	.word	0x00000012


	//----- nvinfo : EIATTR_FRAME_SIZE
	.align		4
.L_12:
        /*0048*/ 	.byte	0x04, 0x11
        /*004a*/ 	.short	(.L_14 - .L_13)
	.align		4
.L_13:
        /*004c*/ 	.word	index@(_Z11clear_rays2P3rayi)
        /*0050*/ 	.word	0x00000000


	//----- nvinfo : EIATTR_REGCOUNT
	.align		4
.L_14:
        /*0054*/ 	.byte	0x04, 0x2f
        /*0056*/ 	.short	(.L_16 - .L_15)
	.align		4
.L_15:
        /*0058*/ 	.word	index@(_Z11count_rays2P3rayiPi)
        /*005c*/ 	.word	0x0000000c


	//----- nvinfo : EIATTR_FRAME_SIZE
	.align		4
.L_16:
        /*0060*/ 	.byte	0x04, 0x11
        /*0062*/ 	.short	(.L_18 - .L_17)
	.align		4
.L_17:
        /*0064*/ 	.word	index@(_Z11count_rays2P3rayiPi)
        /*0068*/ 	.word	0x00000000


	//----- nvinfo : EIATTR_REGCOUNT
	.align		4
.L_18:
        /*006c*/ 	.byte	0x04, 0x2f
        /*006e*/ 	.short	(.L_20 - .L_19)
	.align		4
.L_19:
        /*0070*/ 	.word	index@(_Z11kernel_raysP3rayS0_P6float4P4trigP6rroundP5lightP8materialiiiiiP6uchar4iii)
        /*0074*/ 	.word	0x00000040


	//----- nvinfo : EIATTR_FRAME_SIZE
	.align		4
.L_20:
        /*0078*/ 	.byte	0x04, 0x11
        /*007a*/ 	.short	(.L_22 - .L_21)
	.align		4
.L_21:
        /*007c*/ 	.word	index@($__internal_3_$__cuda_sm3x_div_rn_noftz_f32_slowpath)
        /*0080*/ 	.word	0x00000000


	//----- nvinfo : EIATTR_FRAME_SIZE
	.align		4
.L_22:
        /*0084*/ 	.byte	0x04, 0x11
        /*0086*/ 	.short	(.L_24 - .L_23)
	.align		4
.L_23:
        /*0088*/ 	.word	index@($__internal_2_$__cuda_sm20_sqrt_rn_f32_slowpath)
        /*008c*/ 	.word	0x00000000


	//----- nvinfo : EIATTR_FRAME_SIZE
	.align		4
.L_24:
        /*0090*/ 	.byte	0x04, 0x11
        /*0092*/ 	.short	(.L_26 - .L_25)
	.align		4
.L_25:
        /*0094*/ 	.word	index@($__internal_1_$__cuda_sm20_rcp_rn_f32_slowpath)
        /*0098*/ 	.word	0x00000000


	//----- nvinfo : EIATTR_FRAME_SIZE
	.align		4
.L_26:
        /*009c*/ 	.byte	0x04, 0x11
        /*009e*/ 	.short	(.L_28 - .L_27)
	.align		4
.L_27:
        /*00a0*/ 	.word	index@(_Z11kernel_raysP3rayS0_P6float4P4trigP6rroundP5lightP8materialiiiiiP6uchar4iii)
        /*00a4*/ 	.word	0x00000000


	//----- nvinfo : EIATTR_REGCOUNT
	.align		4
.L_28:
        /*00a8*/ 	.byte	0x04, 0x2f
        /*00aa*/ 	.short	(.L_30 - .L_29)
	.align		4
.L_29:
        /*00ac*/ 	.word	index@(_Z14kernel_compactP3rayS0_iPi)
        /*00b0*/ 	.word	0x00000020


	//----- nvinfo : EIATTR_FRAME_SIZE
	.align		4
.L_30:
        /*00b4*/ 	.byte	0x04, 0x11
        /*00b6*/ 	.short	(.L_32 - .L_31)
	.align		4
.L_31:
        /*00b8*/ 	.word	index@(_Z14kernel_compactP3rayS0_iPi)
        /*00bc*/ 	.word	0x00000000


	//----- nvinfo : EIATTR_REGCOUNT
	.align		4
.L_32:
        /*00c0*/ 	.byte	0x04, 0x2f
        /*00c2*/ 	.short	(.L_34 - .L_33)
	.align		4
.L_33:
        /*00c4*/ 	.word	index@(_Z11kernel_ssaaP6float4S0_iii)
        /*00c8*/ 	.word	0x0000003a


	//----- nvinfo : EIATTR_FRAME_SIZE
	.align		4
.L_34:
        /*00cc*/ 	.byte	0x04, 0x11
        /*00ce*/ 	.short	(.L_36 - .L_35)
	.align		4
.L_35:
        /*00d0*/ 	.word	index@($__internal_0_$__cuda_sm3x_div_rn_noftz_f32_slowpath)
        /*00d4*/ 	.word	0x00000000


	//----- nvinfo : EIATTR_FRAME_SIZE
	.align		4
.L_36:
        /*00d8*/ 	.byte	0x04, 0x11
        /*00da*/ 	.short	(.L_38 - .L_37)
	.align		4
.L_37:
        /*00dc*/ 	.word	index@(_Z11kernel_ssaaP6float4S0_iii)
        /*00e0*/ 	.word	0x00000000


	//----- nvinfo : EIATTR_MIN_STACK_SIZE
	.align		4
.L_38:
        /*00e4*/ 	.byte	0x04, 0x12
        /*00e6*/ 	.short	(.L_40 - .L_39)
	.align		4
.L_39:
        /*00e8*/ 	.word	index@(_Z11kernel_ssaaP6float4S0_iii)
        /*00ec*/ 	.word	0x00000000


	//----- nvinfo : EIATTR_MIN_STACK_SIZE
	.align		4
.L_40:
        /*00f0*/ 	.byte	0x04, 0x12
        /*00f2*/ 	.short	(.L_42 - .L_41)
	.align		4
.L_41:
        /*00f4*/ 	.word	index@(_Z14kernel_compactP3rayS0_iPi)
        /*00f8*/ 	.word	0x00000000


	//----- nvinfo : EIATTR_MIN_STACK_SIZE
	.align		4
.L_42:
        /*00fc*/ 	.byte	0x04, 0x12
        /*00fe*/ 	.short	(.L_44 - .L_43)
	.align		4
.L_43:
        /*0100*/ 	.word	index@(_Z11kernel_raysP3rayS0_P6float4P4trigP6rroundP5lightP8materialiiiiiP6uchar4iii)
        /*0104*/ 	.word	0x00000000


	//----- nvinfo : EIATTR_MIN_STACK_SIZE
	.align		4
.L_44:
        /*0108*/ 	.byte	0x04, 0x12
        /*010a*/ 	.short	(.L_46 - .L_45)
	.align		4
.L_45:
        /*010c*/ 	.word	index@(_Z11count_rays2P3rayiPi)
        /*0110*/ 	.word	0x00000000


	//----- nvinfo : EIATTR_MIN_STACK_SIZE
	.align		4
.L_46:
        /*0114*/ 	.byte	0x04, 0x12
        /*0116*/ 	.short	(.L_48 - .L_47)
	.align		4
.L_47:
        /*0118*/ 	.word	index@(_Z11clear_rays2P3rayi)
        /*011c*/ 	.word	0x00000000


	//----- nvinfo : EIATTR_MIN_STACK_SIZE
	.align		4
.L_48:
        /*0120*/ 	.byte	0x04, 0x12
        /*0122*/ 	.short	(.L_50 - .L_49)
	.align		4
.L_49:
        /*0124*/ 	.word	index@(_Z17kernel_begin_rays4vec3S_iifP3rayP6float4)
        /*0128*/ 	.word	0x00000020
.L_50:


//--------------------- .nv.compat                --------------------------
	.section	.nv.compat,"",@"SHT_CUDA_COMPAT_INFO"
	.align	4
        /*0000*/ 	.byte	0x02, 0x09, 0x00, 0x00, 0x02, 0x02, 0x01, 0x00, 0x02, 0x05, 0x05, 0x00, 0x03, 0x07, 0x01, 0x01
        /*0010*/ 	.byte	0x02, 0x03, 0x00, 0x00, 0x02, 0x06, 0x01, 0x00, 0x04, 0x0b, 0x08, 0x00, 0x01, 0x00, 0x00, 0x00
        /*0020*/ 	.byte	0x00, 0x00, 0x00, 0x00


//--------------------- .nv.info._Z11kernel_ssaaP6float4S0_iii --------------------------
	.section	.nv.info._Z11kernel_ssaaP6float4S0_iii,"",@"SHT_CUDA_INFO"
	.sectionflags	@""
	.align	4


	//----- nvinfo : EIATTR_CUDA_API_VERSION
	.align		4
        /*0000*/ 	.byte	0x04, 0x37
        /*0002*/ 	.short	(.L_52 - .L_51)
.L_51:
        /*0004*/ 	.word	0x00000082


	//----- nvinfo : EIATTR_KPARAM_INFO
	.align		4
.L_52:
        /*0008*/ 	.byte	0x04, 0x17
        /*000a*/ 	.short	(.L_54 - .L_53)
.L_53:
        /*000c*/ 	.word	0x00000000
        /*0010*/ 	.short	0x0004
        /*0012*/ 	.short	0x0018
        /*0014*/ 	.byte	0x00, 0xf0, 0x11, 0x00


	//----- nvinfo : EIATTR_KPARAM_INFO
	.align		4
.L_54:
        /*0018*/ 	.byte	0x04, 0x17
        /*001a*/ 	.short	(.L_56 - .L_55)
.L_55:
        /*001c*/ 	.word	0x00000000
        /*0020*/ 	.short	0x0003
        /*0022*/ 	.short	0x0014
        /*0024*/ 	.byte	0x00, 0xf0, 0x11, 0x00


	//----- nvinfo : EIATTR_KPARAM_INFO
	.align		4
.L_56:
        /*0028*/ 	.byte	0x04, 0x17
        /*002a*/ 	.short	(.L_58 - .L_57)
.L_57:
        /*002c*/ 	.word	0x00000000
        /*0030*/ 	.short	0x0002
        /*0032*/ 	.short	0x0010
        /*0034*/ 	.byte	0x00, 0xf0, 0x11, 0x00


	//----- nvinfo : EIATTR_KPARAM_INFO
	.align		4
.L_58:
        /*0038*/ 	.byte	0x04, 0x17
        /*003a*/ 	.short	(.L_60 - .L_59)
.L_59:
        /*003c*/ 	.word	0x00000000
        /*0040*/ 	.short	0x0001
        /*0042*/ 	.short	0x0008
        /*0044*/ 	.byte	0x00, 0xf5, 0x21, 0x00


	//----- nvinfo : EIATTR_KPARAM_INFO
	.align		4
.L_60:
        /*0048*/ 	.byte	0x04, 0x17
        /*004a*/ 	.short	(.L_62 - .L_61)
.L_61:
        /*004c*/ 	.word	0x00000000
        /*0050*/ 	.short	0x0000
        /*0052*/ 	.short	0x0000
        /*0054*/ 	.byte	0x00, 0xf5, 0x21, 0x00


	//----- nvinfo : EIATTR_SPARSE_MMA_MASK
	.align		4
.L_62:
        /*0058*/ 	.byte	0x03, 0x50
        /*005a*/ 	.short	0x0000


	//----- nvinfo : EIATTR_MAXREG_COUNT
	.align		4
        /*005c*/ 	.byte	0x03, 0x1b
        /*005e*/ 	.short	0x00ff


	//----- nvinfo : EIATTR_MERCURY_ISA_VERSION
	.align		4
        /*0060*/ 	.byte	0x03, 0x5f
        /*0062*/ 	.short	0x0101


	//----- nvinfo : EIATTR_UNUSED_LOAD_BYTE_OFFSET
	.align		4
        /*0064*/ 	.byte	0x04, 0x44
        /*0066*/ 	.short	(.L_64 - .L_63)


	//   ....[0]....
.L_63:
        /*0068*/ 	.word	0x00000680
        /*006c*/ 	.word	0x00000fff


	//   ....[1]....
        /*0070*/ 	.word	0x000006a0
        /*0074*/ 	.word	0x00000fff


	//   ....[2]....
        /*0078*/ 	.word	0x000006c0
        /*007c*/ 	.word	0x00000fff


	//   ....[3]....
        /*0080*/ 	.word	0x000006d0
        /*0084*/ 	.word	0x00000fff


	//   ....[4]....
        /*0088*/ 	.word	0x00000760
        /*008c*/ 	.word	0x00000fff


	//   ....[5]....
        /*0090*/ 	.word	0x000007b0
        /*0094*/ 	.word	0x00000fff


	//   ....[6]....
        /*0098*/ 	.word	0x000007e0
        /*009c*/ 	.word	0x00000fff


	//   ....[7]....
        /*00a0*/ 	.word	0x00000800
        /*00a4*/ 	.word	0x00000fff


	//   ....[8]....
        /*00a8*/ 	.word	0x00000ae0
        /*00ac*/ 	.word	0x00000fff


	//   ....[9]....
        /*00b0*/ 	.word	0x00000b00
        /*00b4*/ 	.word	0x00000fff


	//   ....[10]....
        /*00b8*/ 	.word	0x00000b20
        /*00bc*/ 	.word	0x00000fff


	//   ....[11]....
        /*00c0*/ 	.word	0x00000b30
        /*00c4*/ 	.word	0x00000fff


	//   ....[12]....
        /*00c8*/ 	.word	0x00000d90
        /*00cc*/ 	.word	0x00000fff


	//   ....[13]....
        /*00d0*/ 	.word	0x00000db0
        /*00d4*/ 	.word	0x00000fff


	//   ....[14]....
        /*00d8*/ 	.word	0x00000dc0
        /*00dc*/ 	.word	0x00000fff


	//----- nvinfo : EIATTR_VRC_CTA_INIT_COUNT
	.align		4
.L_64:
        /*00e0*/ 	.byte	0x02, 0x4a
	.zero		1
	.zero		1


	//----- nvinfo : EIATTR_EXIT_INSTR_OFFSETS
	.align		4
        /*00e4*/ 	.byte	0x04, 0x1c
        /*00e6*/ 	.short	(.L_66 - .L_65)


	//   ....[0]....
.L_65:
        /*00e8*/ 	.word	0x000000f0


	//   ....[1]....
        /*00ec*/ 	.word	0x000012f0


	//   ....[2]....
        /*00f0*/ 	.word	0x00001b50


	//----- nvinfo : EIATTR_CRS_STACK_SIZE
	.align		4
.L_66:
        /*00f4*/ 	.byte	0x04, 0x1e
        /*00f6*/ 	.short	(.L_68 - .L_67)
.L_67:
        /*00f8*/ 	.word	0x00000000


	//----- nvinfo : EIATTR_CBANK_PARAM_SIZE
	.align		4
.L_68:
        /*00fc*/ 	.byte	0x03, 0x19
        /*00fe*/ 	.short	0x001c


	//----- nvinfo : EIATTR_PARAM_CBANK
	.align		4
        /*0100*/ 	.byte	0x04, 0x0a
        /*0102*/ 	.short	(.L_70 - .L_69)
	.align		4
.L_69:
        /*0104*/ 	.word	index@(.nv.constant0._Z11kernel_ssaaP6float4S0_iii)
        /*0108*/ 	.short	0x0380
        /*010a*/ 	.short	0x001c


	//----- nvinfo : EIATTR_SW_WAR
	.align		4
.L_70:
        /*010c*/ 	.byte	0x04, 0x36
        /*010e*/ 	.short	(.L_72 - .L_71)
.L_71:
        /*0110*/ 	.word	0x00000008
.L_72:


//--------------------- .nv.info._Z14kernel_compactP3rayS0_iPi --------------------------
	.section	.nv.info._Z14kernel_compactP3rayS0_iPi,"",@"SHT_CUDA_INFO"
	.sectionflags	@""
	.align	4


	//----- nvinfo : EIATTR_CUDA_API_VERSION
	.align		4
        /*0000*/ 	.byte	0x04, 0x37
        /*0002*/ 	.short	(.L_74 - .L_73)
.L_73:
        /*0004*/ 	.word	0x00000082


	//----- nvinfo : EIATTR_KPARAM_INFO
	.align		4
.L_74:
        /*0008*/ 	.byte	0x04, 0x17
        /*000a*/ 	.short	(.L_76 - .L_75)
.L_75:
        /*000c*/ 	.word	0x00000000
        /*0010*/ 	.short	0x0003
        /*0012*/ 	.short	0x0018
        /*0014*/ 	.byte	0x00, 0xf5, 0x21, 0x00


	//----- nvinfo : EIATTR_KPARAM_INFO
	.align		4
.L_76:
        /*0018*/ 	.byte	0x04, 0x17
        /*001a*/ 	.short	(.L_78 - .L_77)
.L_77:
        /*001c*/ 	.word	0x00000000
        /*0020*/ 	.short	0x0002
        /*0022*/ 	.short	0x0010
        /*0024*/ 	.byte	0x00, 0xf0, 0x11, 0x00


	//----- nvinfo : EIATTR_KPARAM_INFO
	.align		4
.L_78:
        /*0028*/ 	.byte	0x04, 0x17
        /*002a*/ 	.short	(.L_80 - .L_79)
.L_79:
        /*002c*/ 	.word	0x00000000
        /*0030*/ 	.short	0x0001
        /*0032*/ 	.short	0x0008
        /*0034*/ 	.byte	0x00, 0xf5, 0x21, 0x00


	//----- nvinfo : EIATTR_KPARAM_INFO
	.align		4
.L_80:
        /*0038*/ 	.byte	0x04, 0x17
        /*003a*/ 	.short	(.L_82 - .L_81)
.L_81:
        /*003c*/ 	.word	0x00000000
        /*0040*/ 	.short	0x0000
        /*0042*/ 	.short	0x0000
        /*0044*/ 	.byte	0x00, 0xf5, 0x21, 0x00


	//----- nvinfo : EIATTR_SPARSE_MMA_MASK
	.align		4
.L_82:
        /*0048*/ 	.byte	0x03, 0x50
        /*004a*/ 	.short	0x0000


	//----- nvinfo : EIATTR_MAXREG_COUNT
	.align		4
        /*004c*/ 	.byte	0x03, 0x1b
        /*004e*/ 	.short	0x00ff


	//----- nvinfo : EIATTR_MERCURY_ISA_VERSION
	.align		4
        /*0050*/ 	.byte	0x03, 0x5f
        /*0052*/ 	.short	0x0101


	//----- nvinfo : EIATTR_INT_WARP_WIDE_INSTR_OFFSETS
	.align		4
        /*0054*/ 	.byte	0x04, 0x31
        /*0056*/ 	.short	(.L_84 - .L_83)


	//   ....[0]....
.L_83:
        /*0058*/ 	.word	0x00000160


	//   ....[1]....
        /*005c*/ 	.word	0x00000270


	//----- nvinfo : EIATTR_VRC_CTA_INIT_COUNT
	.align		4
.L_84:
        /*0060*/ 	.byte	0x02, 0x4a
	.zero		1
	.zero		1


	//----- nvinfo : EIATTR_EXIT_INSTR_OFFSETS
	.align		4
        /*0064*/ 	.byte	0x04, 0x1c
        /*0066*/ 	.short	(.L_86 - .L_85)


	//   ....[0]....
.L_85:
        /*0068*/ 	.word	0x00000070


	//   ....[1]....
        /*006c*/ 	.word	0x00000350


	//----- nvinfo : EIATTR_CRS_STACK_SIZE
	.align		4
.L_86:
        /*0070*/ 	.byte	0x04, 0x1e
        /*0072*/ 	.short	(.L_88 - .L_87)
.L_87:
        /*0074*/ 	.word	0x00000000


	//----- nvinfo : EIATTR_CBANK_PARAM_SIZE
	.align		4
.L_88:
        /*0078*/ 	.byte	0x03, 0x19
        /*007a*/ 	.short	0x0020


	//----- nvinfo : EIATTR_PARAM_CBANK
	.align		4
        /*007c*/ 	.byte	0x04, 0x0a
        /*007e*/ 	.short	(.L_90 - .L_89)
	.align		4
.L_89:
        /*0080*/ 	.word	index@(.nv.constant0._Z14kernel_compactP3rayS0_iPi)
        /*0084*/ 	.short	0x0380
        /*0086*/ 	.short	0x0020


	//----- nvinfo : EIATTR_SW_WAR
	.align		4
.L_90:
        /*0088*/ 	.byte	0x04, 0x36
        /*008a*/ 	.short	(.L_92 - .L_91)
.L_91:
        /*008c*/ 	.word	0x00000008
.L_92:


//--------------------- .nv.info._Z11kernel_raysP3rayS0_P6float4P4trigP6rroundP5lightP8materialiiiiiP6uchar4iii --------------------------
	.section	.nv.info._Z11kernel_raysP3rayS0_P6float4P4trigP6rroundP5lightP8materialiiiiiP6uchar4iii,"",@"SHT_CUDA_INFO"
	.sectionflags	@""
	.align	4


	//----- nvinfo : EIATTR_CUDA_API_VERSION
	.align		4
        /*0000*/ 	.byte	0x04, 0x37
        /*0002*/ 	.short	(.L_94 - .L_93)
.L_93:
        /*0004*/ 	.word	0x00000082


	//----- nvinfo : EIATTR_KPARAM_INFO
	.align		4
.L_94:
        /*0008*/ 	.byte	0x04, 0x17
        /*000a*/ 	.short	(.L_96 - .L_95)
.L_95:
        /*000c*/ 	.word	0x00000000
        /*0010*/ 	.short	0x000f
        /*0012*/ 	.short	0x0060
        /*0014*/ 	.byte	0x00, 0xf0, 0x11, 0x00


	//----- nvinfo : EIATTR_KPARAM_INFO
	.align		4
.L_96:
        /*0018*/ 	.byte	0x04, 0x17
        /*001a*/ 	.short	(.L_98 - .L_97)
.L_97:
        /*001c*/ 	.word	0x00000000
        /*0020*/ 	.short	0x000e
        /*0022*/ 	.short	0x005c
        /*0024*/ 	.byte	0x00, 0xf0, 0x11, 0x00


	//----- nvinfo : EIATTR_KPARAM_INFO
	.align		4
.L_98:
        /*0028*/ 	.byte	0x04, 0x17
        /*002a*/ 	.short	(.L_100 - .L_99)
.L_99:
        /*002c*/ 	.word	0x00000000
        /*0030*/ 	.short	0x000d
        /*0032*/ 	.short	0x0058
        /*0034*/ 	.byte	0x00, 0xf0, 0x11, 0x00


	//----- nvinfo : EIATTR_KPARAM_INFO
	.align		4
.L_100:
        /*0038*/ 	.byte	0x04, 0x17
        /*003a*/ 	.short	(.L_102 - .L_101)
.L_101:
        /*003c*/ 	.word	0x00000000
        /*0040*/ 	.short	0x000c
        /*0042*/ 	.short	0x0050
        /*0044*/ 	.byte	0x00, 0xf5, 0x21, 0x00


	//----- nvinfo : EIATTR_KPARAM_INFO
	.align		4
.L_102:
        /*0048*/ 	.byte	0x04, 0x17
        /*004a*/ 	.short	(.L_104 - .L_103)
.L_103:
        /*004c*/ 	.word	0x00000000
        /*0050*/ 	.short	0x000b
        /*0052*/ 	.short	0x0048
        /*0054*/ 	.byte	0x00, 0xf0, 0x11, 0x00


	//----- nvinfo : EIATTR_KPARAM_INFO
	.align		4
.L_104:
        /*0058*/ 	.byte	0x04, 0x17
        /*005a*/ 	.short	(.L_106 - .L_105)
.L_105:
        /*005c*/ 	.word	0x00000000
        /*0060*/ 	.short	0x000a
        /*0062*/ 	.short	0x0044
        /*0064*/ 	.byte	0x00, 0xf0, 0x11, 0x00


	//----- nvinfo : EIATTR_KPARAM_INFO
	.align		4
.L_106:
        /*0068*/ 	.byte	0x04, 0x17
        /*006a*/ 	.short	(.L_108 - .L_107)
.L_107:
        /*006c*/ 	.word	0x00000000
        /*0070*/ 	.short	0x0009
        /*0072*/ 	.short	0x0040
        /*0074*/ 	.byte	0x00, 0xf0, 0x11, 0x00


	//----- nvinfo : EIATTR_KPARAM_INFO
	.align		4
.L_108:
        /*0078*/ 	.byte	0x04, 0x17
        /*007a*/ 	.short	(.L_110 - .L_109)
.L_109:
        /*007c*/ 	.word	0x00000000
        /*0080*/ 	.short	0x0008
        /*0082*/ 	.short	0x003c
        /*0084*/ 	.byte	0x00, 0xf0, 0x11, 0x00


	//----- nvinfo : EIATTR_KPARAM_INFO
	.align		4
.L_110:
        /*0088*/ 	.byte	0x04, 0x17
        /*008a*/ 	.short	(.L_112 - .L_111)
.L_111:
        /*008c*/ 	.word	0x00000000
        /*0090*/ 	.short	0x0007
        /*0092*/ 	.short	0x0038
        /*0094*/ 	.byte	0x00, 0xf0, 0x11, 0x00


	//----- nvinfo : EIATTR_KPARAM_INFO
	.align		4
.L_112:
        /*0098*/ 	.byte	0x04, 0x17
        /*009a*/ 	.short	(.L_114 - .L_113)
.L_113:
        /*009c*/ 	.word	0x00000000
        /*00a0*/ 	.short	0x0006
        /*00a2*/ 	.short	0x0030
        /*00a4*/ 	.byte	0x00, 0xf5, 0x21, 0x00


	//----- nvinfo : EIATTR_KPARAM_INFO
	.align		4
.L_114:
        /*00a8*/ 	.byte	0x04, 0x17
        /*00aa*/ 	.short	(.L_116 - .L_115)
.L_115:
        /*00ac*/ 	.word	0x00000000
        /*00b0*/ 	.short	0x0005
        /*00b2*/ 	.short	0x0028
        /*00b4*/ 	.byte	0x00, 0xf5, 0x21, 0x00


	//----- nvinfo : EIATTR_KPARAM_INFO
	.align		4
.L_116:
        /*00b8*/ 	.byte	0x04, 0x17
        /*00ba*/ 	.short	(.L_118 - .L_117)
.L_117:
        /*00bc*/ 	.word	0x00000000
        /*00c0*/ 	.short	0x0004
        /*00c2*/ 	.short	0x0020
        /*00c4*/ 	.byte	0x00, 0xf5, 0x21, 0x00


	//----- nvinfo : EIATTR_KPARAM_INFO
	.align		4
.L_118:
        /*00c8*/ 	.byte	0x04, 0x17
        /*00ca*/ 	.short	(.L_120 - .L_119)
.L_119:
        /*00cc*/ 	.word	0x00000000
        /*00d0*/ 	.short	0x0003
        /*00d2*/ 	.short	0x0018
        /*00d4*/ 	.byte	0x00, 0xf5, 0x21, 0x00


	//----- nvinfo : EIATTR_KPARAM_INFO
	.align		4
.L_120:
        /*00d8*/ 	.byte	0x04, 0x17
        /*00da*/ 	.short	(.L_122 - .L_121)
.L_121:
        /*00dc*/ 	.word	0x00000000
        /*00e0*/ 	.short	0x0002
        /*00e2*/ 	.short	0x0010
        /*00e4*/ 	.byte	0x00, 0xf5, 0x21, 0x00


	//----- nvinfo : EIATTR_KPARAM_INFO
	.align		4
.L_122:
        /*00e8*/ 	.byte	0x04, 0x17
        /*00ea*/ 	.short	(.L_124 - .L_123)
.L_123:
        /*00ec*/ 	.word	0x00000000
        /*00f0*/ 	.short	0x0001
        /*00f2*/ 	.short	0x0008
        /*00f4*/ 	.byte	0x00, 0xf5, 0x21, 0x00


	//----- nvinfo : EIATTR_KPARAM_INFO
	.align		4
.L_124:
        /*00f8*/ 	.byte	0x04, 0x17
        /*00fa*/ 	.short	(.L_126 - .L_125)
.L_125:
        /*00fc*/ 	.word	0x00000000
        /*0100*/ 	.short	0x0000
        /*0102*/ 	.short	0x0000
        /*0104*/ 	.byte	0x00, 0xf5, 0x21, 0x00


	//----- nvinfo : EIATTR_SPARSE_MMA_MASK
	.align		4
.L_126:
        /*0108*/ 	.byte	0x03, 0x50
        /*010a*/ 	.short	0x0000


	//----- nvinfo : EIATTR_MAXREG_COUNT
	.align		4
        /*010c*/ 	.byte	0x03, 0x1b
        /*010e*/ 	.short	0x00ff


	//----- nvinfo : EIATTR_MERCURY_ISA_VERSION
	.align		4
        /*0110*/ 	.byte	0x03, 0x5f
        /*0112*/ 	.short	0x0101


	//----- nvinfo : EIATTR_UNUSED_LOAD_BYTE_OFFSET
	.align		4
        /*0114*/ 	.byte	0x04, 0x44
        /*0116*/ 	.short	(.L_128 - .L_127)


	//   ....[0]....
.L_127:
        /*0118*/ 	.word	0x00002010
        /*011c*/ 	.word	0x00000fff


	//   ....[1]....
        /*0120*/ 	.word	0x00002970
        /*0124*/ 	.word	0x00000fff


	//   ....[2]....
        /*0128*/ 	.word	0x000034a0
        /*012c*/ 	.word	0x00000007


	//   ....[3]....
        /*0130*/ 	.word	0x00003820
        /*0134*/ 	.word	0x00000fff


	//   ....[4]....
        /*0138*/ 	.word	0x00003870
        /*013c*/ 	.word	0x00000fff


	//----- nvinfo : EIATTR_VRC_CTA_INIT_COUNT
	.align		4
.L_128:
        /*0140*/ 	.byte	0x02, 0x4a
	.zero		1
	.zero		1


	//----- nvinfo : EIATTR_EXIT_INSTR_OFFSETS
	.align		4
        /*0144*/ 	.byte	0x04, 0x1c
        /*0146*/ 	.short	(.L_130 - .L_129)


	//   ....[0]....
.L_129:
        /*0148*/ 	.word	0x00000070


	//   ....[1]....
        /*014c*/ 	.word	0x00004f10


	//----- nvinfo : EIATTR_CRS_STACK_SIZE
	.align		4
.L_130:
        /*0150*/ 	.byte	0x04, 0x1e
        /*0152*/ 	.short	(.L_132 - .L_131)
.L_131:
        /*0154*/ 	.word	0x00000000


	//----- nvinfo : EIATTR_CBANK_PARAM_SIZE
	.align		4
.L_132:
        /*0158*/ 	.byte	0x03, 0x19
        /*015a*/ 	.short	0x0064


	//----- nvinfo : EIATTR_PARAM_CBANK
	.align		4
        /*015c*/ 	.byte	0x04, 0x0a
        /*015e*/ 	.short	(.L_134 - .L_133)
	.align		4
.L_133:
        /*0160*/ 	.word	index@(.nv.constant0._Z11kernel_raysP3rayS0_P6float4P4trigP6rroundP5lightP8materialiiiiiP6uchar4iii)
        /*0164*/ 	.short	0x0380
        /*0166*/ 	.short	0x0064


	//----- nvinfo : EIATTR_SW_WAR
	.align		4
.L_134:
        /*0168*/ 	.byte	0x04, 0x36
        /*016a*/ 	.short	(.L_136 - .L_135)
.L_135:
        /*016c*/ 	.word	0x00000008
.L_136:


//--------------------- .nv.info._Z11count_rays2P3rayiPi --------------------------
	.section	.nv.info._Z11count_rays2P3rayiPi,"",@"SHT_CUDA_INFO"
	.sectionflags	@""
	.align	4


	//----- nvinfo : EIATTR_CUDA_API_VERSION
	.align		4
        /*0000*/ 	.byte	0x04, 0x37
        /*0002*/ 	.short	(.L_138 - .L_137)
.L_137:
        /*0004*/ 	.word	0x00000082


	//----- nvinfo : EIATTR_KPARAM_INFO
	.align		4
.L_138:
        /*0008*/ 	.byte	0x04, 0x17
        /*000a*/ 	.short	(.L_140 - .L_139)
.L_139:
        /*000c*/ 	.word	0x00000000
        /*0010*/ 	.short	0x0002
        /*0012*/ 	.short	0x0010
        /*0014*/ 	.byte	0x00, 0xf5, 0x21, 0x00


	//----- nvinfo : EIATTR_KPARAM_INFO
	.align		4
.L_140:
        /*0018*/ 	.byte	0x04, 0x17
        /*001a*/ 	.short	(.L_142 - .L_141)
.L_141:
        /*001c*/ 	.word	0x00000000
        /*0020*/ 	.short	0x0001
        /*0022*/ 	.short	0x0008
        /*0024*/ 	.byte	0x00, 0xf0, 0x11, 0x00


	//----- nvinfo : EIATTR_KPARAM_INFO
	.align		4
.L_142:
        /*0028*/ 	.byte	0x04, 0x17
        /*002a*/ 	.short	(.L_144 - .L_143)
.L_143:
        /*002c*/ 	.word	0x00000000
        /*0030*/ 	.short	0x0000
        /*0032*/ 	.short	0x0000
        /*0034*/ 	.byte	0x00, 0xf5, 0x21, 0x00


	//----- nvinfo : EIATTR_SPARSE_MMA_MASK
	.align		4
.L_144:
        /*0038*/ 	.byte	0x03, 0x50
        /*003a*/ 	.short	0x0000


	//----- nvinfo : EIATTR_MAXREG_COUNT
	.align		4
        /*003c*/ 	.byte	0x03, 0x1b
        /*003e*/ 	.short	0x00ff


	//----- nvinfo : EIATTR_MERCURY_ISA_VERSION
	.align		4
        /*0040*/ 	.byte	0x03, 0x5f
        /*0042*/ 	.short	0x0101


	//----- nvinfo : EIATTR_INT_WARP_WIDE_INSTR_OFFSETS
	.align		4
        /*0044*/ 	.byte	0x04, 0x31
        /*0046*/ 	.short	(.L_146 - .L_145)


	//   ....[0]....
.L_145:
        /*0048*/ 	.word	0x00000160


	//----- nvinfo : EIATTR_VRC_CTA_INIT_COUNT
	.align		4
.L_146:
        /*004c*/ 	.byte	0x02, 0x4a
	.zero		1
	.zero		1


	//----- nvinfo : EIATTR_EXIT_INSTR_OFFSETS
	.align		4
        /*0050*/ 	.byte	0x04, 0x1c
        /*0052*/ 	.short	(.L_148 - .L_147)


	//   ....[0]....
.L_147:
        /*0054*/ 	.word	0x00000070


	//   ....[1]....
        /*0058*/ 	.word	0x000001d0


	//----- nvinfo : EIATTR_CRS_STACK_SIZE
	.align		4
.L_148:
        /*005c*/ 	.byte	0x04, 0x1e
        /*005e*/ 	.short	(.L_150 - .L_149)
.L_149:
        /*0060*/ 	.word	0x00000000


	//----- nvinfo : EIATTR_CBANK_PARAM_SIZE
	.align		4
.L_150:
        /*0064*/ 	.byte	0x03, 0x19
        /*0066*/ 	.short	0x0018


	//----- nvinfo : EIATTR_PARAM_CBANK
	.align		4
        /*0068*/ 	.byte	0x04, 0x0a
        /*006a*/ 	.short	(.L_152 - .L_151)
	.align		4
.L_151:
        /*006c*/ 	.word	index@(.nv.constant0._Z11count_rays2P3rayiPi)
        /*0070*/ 	.short	0x0380
        /*0072*/ 	.short	0x0018


	//----- nvinfo : EIATTR_SW_WAR
	.align		4
.L_152:
        /*0074*/ 	.byte	0x04, 0x36
        /*0076*/ 	.short	(.L_154 - .L_153)
.L_153:
        /*0078*/ 	.word	0x00000008
.L_154:


//--------------------- .nv.info._Z11clear_rays2P3rayi --------------------------
	.section	.nv.info._Z11clear_rays2P3rayi,"",@"SHT_CUDA_INFO"
	.sectionflags	@""
	.align	4


	//----- nvinfo : EIATTR_CUDA_API_VERSION
	.align		4
        /*0000*/ 	.byte	0x04, 0x37
        /*0002*/ 	.short	(.L_156 - .L_155)
.L_155:
        /*0004*/ 	.word	0x00000082


	//----- nvinfo : EIATTR_KPARAM_INFO
	.align		4
.L_156:
        /*0008*/ 	.byte	0x04, 0x17
        /*000a*/ 	.short	(.L_158 - .L_157)
.L_157:
        /*000c*/ 	.word	0x00000000
        /*0010*/ 	.short	0x0001
        /*0012*/ 	.short	0x0008
        /*0014*/ 	.byte	0x00, 0xf0, 0x11, 0x00


	//----- nvinfo : EIATTR_KPARAM_INFO
	.align		4
.L_158:
        /*0018*/ 	.byte	0x04, 0x17
        /*001a*/ 	.short	(.L_160 - .L_159)
.L_159:
        /*001c*/ 	.word	0x00000000
        /*0020*/ 	.short	0x0000
        /*0022*/ 	.short	0x0000
        /*0024*/ 	.byte	0x00, 0xf5, 0x21, 0x00


	//----- nvinfo : EIATTR_SPARSE_MMA_MASK
	.align		4
.L_160:
        /*0028*/ 	.byte	0x03, 0x50
        /*002a*/ 	.short	0x0000


	//----- nvinfo : EIATTR_MAXREG_COUNT
	.align		4
        /*002c*/ 	.byte	0x03, 0x1b
        /*002e*/ 	.short	0x00ff


	//----- nvinfo : EIATTR_MERCURY_ISA_VERSION
	.align		4
        /*0030*/ 	.byte	0x03, 0x5f
        /*0032*/ 	.short	0x0101


	//----- nvinfo : EIATTR_VRC_CTA_INIT_COUNT
	.align		4
        /*0034*/ 	.byte	0x02, 0x4a
	.zero		1
	.zero		1


	//----- nvinfo : EIATTR_EXIT_INSTR_OFFSETS
	.align		4
        /*0038*/ 	.byte	0x04, 0x1c
        /*003a*/ 	.short	(.L_162 - .L_161)


	//   ....[0]....
.L_161:
        /*003c*/ 	.word	0x00000090


	//   ....[1]....
        /*0040*/ 	.word	0x00000420


	//   ....[2]....
        /*0044*/ 	.word	0x00000700


	//----- nvinfo : EIATTR_CRS_STACK_SIZE
	.align		4
.L_162:
        /*0048*/ 	.byte	0x04, 0x1e
        /*004a*/ 	.short	(.L_164 - .L_163)
.L_163:
        /*004c*/ 	.word	0x00000000


	//----- nvinfo : EIATTR_CBANK_PARAM_SIZE
	.align		4
.L_164:
        /*0050*/ 	.byte	0x03, 0x19
        /*0052*/ 	.short	0x000c


	//----- nvinfo : EIATTR_PARAM_CBANK
	.align		4
        /*0054*/ 	.byte	0x04, 0x0a
        /*0056*/ 	.short	(.L_166 - .L_165)
	.align		4
.L_165:
        /*0058*/ 	.word	index@(.nv.constant0._Z11clear_rays2P3rayi)
        /*005c*/ 	.short	0x0380
        /*005e*/ 	.short	0x000c


	//----- nvinfo : EIATTR_SW_WAR
	.align		4
.L_166:
        /*0060*/ 	.byte	0x04, 0x36
        /*0062*/ 	.short	(.L_168 - .L_167)
.L_167:
        /*0064*/ 	.word	0x00000008
.L_168:


//--------------------- .nv.info._Z17kernel_begin_rays4vec3S_iifP3rayP6float4 --------------------------
	.section	.nv.info._Z17kernel_begin_rays4vec3S_iifP3rayP6float4,"",@"SHT_CUDA_INFO"
	.sectionflags	@""
	.align	4


	//----- nvinfo : EIATTR_CUDA_API_VERSION
	.align		4
        /*0000*/ 	.byte	0x04, 0x37
        /*0002*/ 	.short	(.L_170 - .L_169)
.L_169:
        /*0004*/ 	.word	0x00000082


	//----- nvinfo : EIATTR_KPARAM_INFO
	.align		4
.L_170:
        /*0008*/ 	.byte	0x04, 0x17
        /*000a*/ 	.short	(.L_172 - .L_171)
.L_171:
        /*000c*/ 	.word	0x00000000
        /*0010*/ 	.short	0x0006
        /*0012*/ 	.short	0x0030
        /*0014*/ 	.byte	0x00, 0xf5, 0x21, 0x00


	//----- nvinfo : EIATTR_KPARAM_INFO
	.align		4
.L_172:
        /*0018*/ 	.byte	0x04, 0x17
        /*001a*/ 	.short	(.L_174 - .L_173)
.L_173:
        /*001c*/ 	.word	0x00000000
        /*0020*/ 	.short	0x0005
        /*0022*/ 	.short	0x0028
        /*0024*/ 	.byte	0x00, 0xf5, 0x21, 0x00


	//----- nvinfo : EIATTR_KPARAM_INFO
	.align		4
.L_174:
        /*0028*/ 	.byte	0x04, 0x17
        /*002a*/ 	.short	(.L_176 - .L_175)
.L_175:
        /*002c*/ 	.word	0x00000000
        /*0030*/ 	.short	0x0004
        /*0032*/ 	.short	0x0020
        /*0034*/ 	.byte	0x00, 0xf0, 0x11, 0x00


	//----- nvinfo : EIATTR_KPARAM_INFO
	.align		4
.L_176:
        /*0038*/ 	.byte	0x04, 0x17
        /*003a*/ 	.short	(.L_178 - .L_177)
.L_177:
        /*003c*/ 	.word	0x00000000
        /*0040*/ 	.short	0x0003
        /*0042*/ 	.short	0x001c
        /*0044*/ 	.byte	0x00, 0xf0, 0x11, 0x00


	//----- nvinfo : EIATTR_KPARAM_INFO
	.align		4
.L_178:
        /*0048*/ 	.byte	0x04, 0x17
        /*004a*/ 	.short	(.L_180 - .L_179)
.L_179:
        /*004c*/ 	.word	0x00000000
        /*0050*/ 	.short	0x0002
        /*0052*/ 	.short	0x0018
        /*0054*/ 	.byte	0x00, 0xf0, 0x11, 0x00


	//----- nvinfo : EIATTR_KPARAM_INFO
	.align		4
.L_180:
        /*0058*/ 	.byte	0x04, 0x17
        /*005a*/ 	.short	(.L_182 - .L_181)
.L_181:
        /*005c*/ 	.word	0x00000000
        /*0060*/ 	.short	0x0001
        /*0062*/ 	.short	0x000c
        /*0064*/ 	.byte	0x00, 0xf0, 0x31, 0x00


	//----- nvinfo : EIATTR_KPARAM_INFO
	.align		4
.L_182:
        /*0068*/ 	.byte	0x04, 0x17
        /*006a*/ 	.short	(.L_184 - .L_183)
.L_183:
        /*006c*/ 	.word	0x00000000
        /*0070*/ 	.short	0x0000
        /*0072*/ 	.short	0x0000
        /*0074*/ 	.byte	0x00, 0xf0, 0x31, 0x00


	//----- nvinfo : EIATTR_SPARSE_MMA_MASK
	.align		4
.L_184:
        /*0078*/ 	.byte	0x03, 0x50
        /*007a*/ 	.short	0x0000


	//----- nvinfo : EIATTR_MAXREG_COUNT
	.align		4
        /*007c*/ 	.byte	0x03, 0x1b
        /*007e*/ 	.short	0x00ff


	//----- nvinfo : EIATTR_MERCURY_ISA_VERSION
	.align		4
        /*0080*/ 	.byte	0x03, 0x5f
        /*0082*/ 	.short	0x0101


	//----- nvinfo : EIATTR_VRC_CTA_INIT_COUNT
	.align		4
        /*0084*/ 	.byte	0x02, 0x4a
	.zero		1
	.zero		1


	//----- nvinfo : EIATTR_EXIT_INSTR_OFFSETS
	.align		4
        /*0088*/ 	.byte	0x04, 0x1c
        /*008a*/ 	.short	(.L_186 - .L_185)


	//   ....[0]....
.L_185:
        /*008c*/ 	.word	0x000013b0


	//   ....[1]....
        /*0090*/ 	.word	0x00002d80


	//----- nvinfo : EIATTR_CRS_STACK_SIZE
	.align		4
.L_186:
        /*0094*/ 	.byte	0x04, 0x1e
        /*0096*/ 	.short	(.L_188 - .L_187)
.L_187:
        /*0098*/ 	.word	0x00000000


	//----- nvinfo : EIATTR_CBANK_PARAM_SIZE
	.align		4
.L_188:
        /*009c*/ 	.byte	0x03, 0x19
        /*009e*/ 	.short	0x0038


	//----- nvinfo : EIATTR_PARAM_CBANK
	.align		4
        /*00a0*/ 	.byte	0x04, 0x0a
        /*00a2*/ 	.short	(.L_190 - .L_189)
	.align		4
.L_189:
        /*00a4*/ 	.word	index@(.nv.constant0._Z17kernel_begin_rays4vec3S_iifP3rayP6float4)
        /*00a8*/ 	.short	0x0380
        /*00aa*/ 	.short	0x0038


	//----- nvinfo : EIATTR_SW_WAR
	.align		4
.L_190:
        /*00ac*/ 	.byte	0x04, 0x36
        /*00ae*/ 	.short	(.L_192 - .L_191)
.L_191:
        /*00b0*/ 	.word	0x00000008
.L_192:


//--------------------- .nv.callgraph             --------------------------
	.section	.nv.callgraph,"",@"SHT_CUDA_CALLGRAPH"
	.align	4
	.sectionentsize	8
	.align		4
        /*0000*/ 	.word	0x00000000
	.align		4
        /*0004*/ 	.word	0xffffffff
	.align		4
        /*0008*/ 	.word	0x00000000
	.align		4
        /*000c*/ 	.word	0xfffffffe
	.align		4
        /*0010*/ 	.word	0x00000000
	.align		4
        /*0014*/ 	.word	0xfffffffd
	.align		4
        /*0018*/ 	.word	0x00000000
	.align		4
        /*001c*/ 	.word	0xfffffffc


//--------------------- .nv.constant4             --------------------------
	.section	.nv.constant4,"a",@progbits
	.align	8
	.align		8
.nv.constant4:
        /*0000*/ 	.dword	__cudart_i2opi_f


//--------------------- .text._Z11kernel_ssaaP6float4S0_iii --------------------------
	.section	.text._Z11kernel_ssaaP6float4S0_iii,"ax",@progbits
	.align	128
        .global         _Z11kernel_ssaaP6float4S0_iii
        .type           _Z11kernel_ssaaP6float4S0_iii,@function
        .size           _Z11kernel_ssaaP6float4S0_iii,(.L_x_284 - _Z11kernel_ssaaP6float4S0_iii)
        .other          _Z11kernel_ssaaP6float4S0_iii,@"STO_CUDA_ENTRY STV_DEFAULT"
_Z11kernel_ssaaP6float4S0_iii:
.text._Z11kernel_ssaaP6float4S0_iii:
[----:B------:R-:W-:Y:S01]  /*0000*/  LDC R1, c[0x0][0x37c] ;  /* 0x0000df00ff017b82 */ /* 0x000fe20000000800 */
[----:B------:R-:W0:Y:S01]  /*0010*/  S2R R41, SR_CTAID.X ;  /* 0x0000000000297919 */ /* 0x000e220000002500 */
[----:B------:R-:W0:Y:S01]  /*0020*/  LDCU UR4, c[0x0][0x360] ;  /* 0x00006c00ff0477ac */ /* 0x000e220008000800 */
[----:B------:R-:W0:Y:S01]  /*0030*/  S2R R0, SR_TID.X ;  /* 0x0000000000007919 */ /* 0x000e220000002100 */
[----:B------:R-:W1:Y:S01]  /*0040*/  LDCU UR8, c[0x0][0x390] ;  /* 0x00007200ff0877ac */ /* 0x000e620008000800 */
[----:B------:R-:W2:Y:S01]  /*0050*/  S2R R43, SR_CTAID.Y ;  /* 0x00000000002b7919 */ /* 0x000ea20000002600 */
[----:B------:R-:W2:Y:S01]  /*0060*/  LDCU UR5, c[0x0][0x364] ;  /* 0x00006c80ff0577ac */ /* 0x000ea20008000800 */
[----:B------:R-:W2:Y:S01]  /*0070*/  S2R R2, SR_TID.Y ;  /* 0x0000000000027919 */ /* 0x000ea20000002200 */
[----:B------:R-:W3:Y:S01]  /*0080*/  LDCU UR6, c[0x0][0x370] ;  /* 0x00006e00ff0677ac */ /* 0x000ee20008000800 */
[----:B------:R-:W4:Y:S01]  /*0090*/  LDCU UR7, c[0x0][0x374] ;  /* 0x00006e80ff0777ac */ /* 0x000f220008000800 */
[----:B0-----:R-:W-:Y:S01]  /*00a0*/  IMAD R41, R41, UR4, R0 ;  /* 0x0000000429297c24 */ /* 0x001fe2000f8e0200 */
[----:B---3--:R-:W-:-:S04]  /*00b0*/  UIMAD UR4, UR4, UR6, URZ ;  /* 0x00000006040472a4 */ /* 0x008fc8000f8e02ff */
[----:B-1----:R-:W-:Y:S01]  /*00c0*/  ISETP.GE.AND P0, PT, R41, UR8, PT ;  /* 0x0000000829007c0c */ /* 0x002fe2000bf06270 */
[----:B--2---:R-:W-:Y:S01]  /*00d0*/  IMAD R43, R43, UR5, R2 ;  /* 0x000000052b2b7c24 */ /* 0x004fe2000f8e0202 */
[----:B----4-:R-:W-:-:S11]  /*00e0*/  UIMAD UR5, UR5, UR7, URZ ;  /* 0x00000007050572a4 */ /* 0x010fd6000f8e02ff */
[----:B------:R-:W-:Y:S05]  /*00f0*/  @P0 EXIT ;  /* 0x000000000000094d */ /* 0x000fea0003800000 */
[----:B------:R-:W0:Y:S01]  /*0100*/  LDC R40, c[0x0][0x398] ;  /* 0x0000e600ff287b82 */ /* 0x000e220000000800 */
[----:B------:R-:W1:Y:S01]  /*0110*/  LDCU.64 UR6, c[0x0][0x358] ;  /* 0x00006b00ff0677ac */ /* 0x000e620008000a00 */
[C---:B0-----:R-:W-:Y:S01]  /*0120*/  ISETP.GE.AND P0, PT, R40.reuse, 0x1, PT ;  /* 0x000000012800780c */ /* 0x041fe20003f06270 */
[----:B------:R-:W-:-:S05]  /*0130*/  IMAD R0, R40, R40, RZ ;  /* 0x0000002828007224 */ /* 0x000fca00078e02ff */
[----:B------:R-:W-:-:S07]  /*0140*/  I2FP.F32.U32 R0, R0 ;  /* 0x0000000000007245 */ /* 0x000fce0000201000 */
[----:B-1----:R-:W-:Y:S05]  /*0150*/  @!P0 BRA `(.L_x_0) ;  /* 0x0000001000688947 */ /* 0x002fea0003800000 */
[----:B------:R-:W-:Y:S02]  /*0160*/  IMAD R42, R40, UR8, RZ ;  /* 0x00000008282a7c24 */ /* 0x000fe4000f8e02ff */
[----:B------:R-:W-:-:S07]  /*0170*/  IMAD R40, R43, R40, RZ ;  /* 0x000000282b287224 */ /* 0x000fce00078e02ff */
.L_x_19:
[----:B0-----:R-:W0:Y:S01]  /*0180*/  LDCU UR4, c[0x0][0x394] ;  /* 0x00007280ff0477ac */ /* 0x001e220008000800 */
[----:B------:R-:W-:Y:S01]  /*0190*/  BSSY.RECONVERGENT B0, `(.L_x_1) ;  /* 0x000010f000007945 */ /* 0x000fe20003800200 */
[----:B0-----:R-:W-:-:S13]  /*01a0*/  ISETP.GE.AND P0, PT, R43, UR4, PT ;  /* 0x000000042b007c0c */ /* 0x001fda000bf06270 */
[----:B------:R-:W-:Y:S05]  /*01b0*/  @P0 BRA `(.L_x_2) ;  /* 0x0000001000300947 */ /* 0x000fea0003800000 */
[----:B------:R-:W0:Y:S01]  /*01c0*/  LDC R34, c[0x0][0x398] ;  /* 0x0000e600ff227b82 */ /* 0x000e220000000800 */
[----:B------:R-:W-:Y:S01]  /*01d0*/  HFMA2 R39, -RZ, RZ, 0, 0 ;  /* 0x00000000ff277431 */ /* 0x000fe200000001ff */
[----:B------:R-:W-:Y:S02]  /*01e0*/  PRMT R38, RZ, 0x7610, R38 ;  /* 0x00007610ff267816 */ /* 0x000fe40000000026 */
[----:B------:R-:W-:Y:S02]  /*01f0*/  PRMT R37, RZ, 0x7610, R37 ;  /* 0x00007610ff257816 */ /* 0x000fe40000000025 */
[----:B------:R-:W-:Y:S01]  /*0200*/  MOV R36, R43 ;  /* 0x0000002b00247202 */ /* 0x000fe20000000f00 */
[----:B0-----:R-:W-:-:S07]  /*0210*/  IMAD R34, R41, R34, R34 ;  /* 0x0000002229227224 */ /* 0x001fce00078e0222 */
.L_x_18:
[----:B0-----:R-:W0:Y:S01]  /*0220*/  LDC R17, c[0x0][0x398] ;  /* 0x0000e600ff117b82 */ /* 0x001e220000000800 */
[----:B------:R-:W-:Y:S01]  /*0230*/  IMAD.MOV R4, RZ, RZ, -R40 ;  /* 0x000000ffff047224 */ /* 0x000fe200078e0a28 */
[----:B------:R-:W-:Y:S01]  /*0240*/  PRMT R5, R37, 0x9910, RZ ;  /* 0x0000991025057816 */ /* 0x000fe200000000ff */
[----:B------:R-:W1:Y:S01]  /*0250*/  LDCU UR8, c[0x0][0x394] ;  /* 0x00007280ff0877ac */ /* 0x000e620008000800 */
[----:B------:R-:W-:Y:S01]  /*0260*/  BSSY.RECONVERGENT B1, `(.L_x_3) ;  /* 0x00000c4000017945 */ /* 0x000fe20003800200 */
[----:B------:R-:W-:Y:S02]  /*0270*/  MOV R27, RZ ;  /* 0x000000ff001b7202 */ /* 0x000fe40000000f00 */
[----:B------:R-:W-:Y:S02]  /*0280*/  CS2R R24, SRZ ;  /* 0x0000000000187805 */ /* 0x000fe4000001ff00 */
[----:B------:R-:W-:Y:S01]  /*0290*/  PRMT R4, R4, 0x7710, RZ ;  /* 0x0000771004047816 */ /* 0x000fe200000000ff */
[----:B------:R-:W-:-:S02]  /*02a0*/  UIADD3 UR4, UPT, UPT, -UR5, URZ, URZ ;  /* 0x000000ff05047290 */ /* 0x000fc4000fffe1ff */
[----:B0-----:R-:W-:Y:S02]  /*02b0*/  IMAD R0, R17, UR5, RZ ;  /* 0x0000000511007c24 */ /* 0x001fe4000f8e02ff */
[----:B------:R-:W-:Y:S02]  /*02c0*/  IMAD R2, R43, R17, R17 ;  /* 0x000000112b027224 */ /* 0x000fe400078e0211 */
[CC--:B------:R-:W-:Y:S01]  /*02d0*/  IMAD R3, R0.reuse, R39.reuse, R40 ;  /* 0x0000002700037224 */ /* 0x0c0fe200078e0228 */
[C---:B------:R-:W-:Y:S01]  /*02e0*/  IADD3 R6, PT, PT, -R0.reuse, RZ, RZ ;  /* 0x000000ff00067210 */ /* 0x040fe20007ffe1ff */
[----:B------:R-:W-:Y:S01]  /*02f0*/  IMAD R2, R0, R39, R2 ;  /* 0x0000002700027224 */ /* 0x000fe200078e0202 */
[----:B------:R-:W-:Y:S01]  /*0300*/  PRMT R0, R38, 0x9910, RZ ;  /* 0x0000991026007816 */ /* 0x000fe200000000ff */
[-C--:B------:R-:W-:Y:S01]  /*0310*/  IMAD R35, R41, R17.reuse, RZ ;  /* 0x0000001129237224 */ /* 0x080fe200078e02ff */
[----:B------:R-:W-:Y:S01]  /*0320*/  PRMT R33, R6, 0x9910, RZ ;  /* 0x0000991006217816 */ /* 0x000fe200000000ff */
[----:B------:R-:W-:Y:S01]  /*0330*/  IMAD R31, R39, R6, -R40 ;  /* 0x00000006271f7224 */ /* 0x000fe200078e0a28 */
[----:B------:R-:W-:Y:S01]  /*0340*/  VIADDMNMX R2, R3, 0x1, R2, !PT ;  /* 0x0000000103027846 */ /* 0x000fe20007800102 */
[----:B------:R-:W-:-:S02]  /*0350*/  IMAD R30, R36, R17, RZ ;  /* 0x00000011241e7224 */ /* 0x000fc400078e02ff */
[C-C-:B------:R-:W-:Y:S01]  /*0360*/  IMAD R5, R33.reuse, R5, R4.reuse ;  /* 0x0000000521057224 */ /* 0x140fe200078e0204 */
[C---:B------:R-:W-:Y:S01]  /*0370*/  IADD3 R31, PT, PT, R2.reuse, R31, RZ ;  /* 0x0000001f021f7210 */ /* 0x040fe20007ffe0ff */
[----:B------:R-:W-:Y:S02]  /*0380*/  IMAD R33, R33, R0, R4 ;  /* 0x0000000021217224 */ /* 0x000fe400078e0204 */
[----:B------:R-:W-:Y:S01]  /*0390*/  IMAD R3, R39, R6, R2 ;  /* 0x0000000627037224 */ /* 0x000fe200078e0202 */
[----:B------:R-:W-:Y:S02]  /*03a0*/  IADD3 R5, PT, PT, R2, R5, RZ ;  /* 0x0000000502057210 */ /* 0x000fe40007ffe0ff */
[----:B------:R-:W-:Y:S01]  /*03b0*/  IADD3 R6, PT, PT, -R43, R36, RZ ;  /* 0x000000242b067210 */ /* 0x000fe20007ffe1ff */
[----:B------:R-:W-:Y:S01]  /*03c0*/  IMAD.IADD R4, R40, 0x1, -R3 ;  /* 0x0000000128047824 */ /* 0x000fe200078e0a03 */
[----:B------:R-:W-:Y:S02]  /*03d0*/  LOP3.LUT R32, R5, 0xffff, RZ, 0xc0, !PT ;  /* 0x0000ffff05207812 */ /* 0x000fe400078ec0ff */
[----:B------:R-:W-:Y:S01]  /*03e0*/  IADD3 R33, PT, PT, R33, R2, RZ ;  /* 0x0000000221217210 */ /* 0x000fe20007ffe0ff */
[----:B------:R-:W-:Y:S01]  /*03f0*/  IMAD R6, R39, UR4, R6 ;  /* 0x0000000427067c24 */ /* 0x000fe2000f8e0206 */
[----:B------:R-:W-:-:S02]  /*0400*/  LOP3.LUT R0, R32, 0x7, RZ, 0xc0, !PT ;  /* 0x0000000720007812 */ /* 0x000fc400078ec0ff */
[----:B------:R-:W-:Y:S02]  /*0410*/  LOP3.LUT R5, R31, 0xfffffff8, RZ, 0xc0, !PT ;  /* 0xfffffff81f057812 */ /* 0x000fe400078ec0ff */
[----:B------:R-:W-:Y:S02]  /*0420*/  IADD3 R3, PT, PT, R0, -0x1, RZ ;  /* 0xffffffff00037810 */ /* 0x000fe40007ffe0ff */
[----:B-1----:R-:W-:Y:S01]  /*0430*/  IADD3 R2, PT, PT, -R36, UR8, RZ ;  /* 0x0000000824027c10 */ /* 0x002fe2000fffe1ff */
[-C--:B------:R-:W-:Y:S01]  /*0440*/  IMAD R0, R6, R17.reuse, -R5 ;  /* 0x0000001106007224 */ /* 0x080fe200078e0a05 */
[----:B------:R-:W-:Y:S02]  /*0450*/  ISETP.GE.U32.AND P0, PT, R3, 0x3, PT ;  /* 0x000000030300780c */ /* 0x000fe40003f06070 */
[----:B------:R-:W-:Y:S01]  /*0460*/  ISETP.GT.U32.AND P1, PT, R4, -0x8, PT ;  /* 0xfffffff80400780c */ /* 0x000fe20003f24070 */
[CC--:B------:R-:W-:Y:S02]  /*0470*/  IMAD R3, R2.reuse, R17.reuse, -0x4 ;  /* 0xfffffffc02037424 */ /* 0x0c0fe400078e0211 */
[----:B------:R-:W-:-:S02]  /*0480*/  IMAD R5, R2, R17, -0x5 ;  /* 0xfffffffb02057424 */ /* 0x000fc400078e0211 */
[CC--:B------:R-:W-:Y:S02]  /*0490*/  IMAD R7, R2.reuse, R17.reuse, -0x6 ;  /* 0xfffffffa02077424 */ /* 0x0c0fe400078e0211 */
[CC--:B------:R-:W-:Y:S02]  /*04a0*/  IMAD R29, R2.reuse, R17.reuse, -0x3 ;  /* 0xfffffffd021d7424 */ /* 0x0c0fe400078e0211 */
[CC--:B------:R-:W-:Y:S02]  /*04b0*/  IMAD R9, R2.reuse, R17.reuse, -0x7 ;  /* 0xfffffff902097424 */ /* 0x0c0fe400078e0211 */
[CC--:B------:R-:W-:Y:S02]  /*04c0*/  IMAD R11, R2.reuse, R17.reuse, -0x8 ;  /* 0xfffffff8020b7424 */ /* 0x0c0fe400078e0211 */
[CC--:B------:R-:W-:Y:S02]  /*04d0*/  IMAD R13, R2.reuse, R17.reuse, -0x2 ;  /* 0xfffffffe020d7424 */ /* 0x0c0fe400078e0211 */
[----:B------:R-:W-:-:S02]  /*04e0*/  IMAD R15, R2, R17, -0x1 ;  /* 0xffffffff020f7424 */ /* 0x000fc400078e0211 */
[C---:B------:R-:W-:Y:S02]  /*04f0*/  IMAD R2, R42.reuse, R3, RZ ;  /* 0x000000032a027224 */ /* 0x040fe400078e02ff */
[C---:B------:R-:W-:Y:S02]  /*0500*/  IMAD R3, R42.reuse, R5, RZ ;  /* 0x000000052a037224 */ /* 0x040fe400078e02ff */
[C---:B------:R-:W-:Y:S02]  /*0510*/  IMAD R4, R42.reuse, R7, RZ ;  /* 0x000000072a047224 */ /* 0x040fe400078e02ff */
[C---:B------:R-:W-:Y:S02]  /*0520*/  IMAD R29, R42.reuse, R29, RZ ;  /* 0x0000001d2a1d7224 */ /* 0x040fe400078e02ff */
[C---:B------:R-:W-:Y:S02]  /*0530*/  IMAD R5, R42.reuse, R9, RZ ;  /* 0x000000092a057224 */ /* 0x040fe400078e02ff */
[----:B------:R-:W-:-:S02]  /*0540*/  IMAD R6, R42, R11, RZ ;  /* 0x0000000b2a067224 */ /* 0x000fc400078e02ff */
[C---:B------:R-:W-:Y:S02]  /*0550*/  IMAD R7, R42.reuse, R13, RZ ;  /* 0x0000000d2a077224 */ /* 0x040fe400078e02ff */
[----:B------:R-:W-:-:S07]  /*0560*/  IMAD R28, R42, R15, RZ ;  /* 0x0000000f2a1c7224 */ /* 0x000fce00078e02ff */
.L_x_11:
[----:B------:R-:W-:Y:S01]  /*0570*/  BSSY.RECONVERGENT B2, `(.L_x_4) ;  /* 0x0000043000027945 */ /* 0x000fe20003800200 */
[----:B------:R-:W-:Y:S01]  /*0580*/  LOP3.LUT P3, RZ, R31, 0x7, RZ, 0xc0, !PT ;  /* 0x000000071fff7812 */ /* 0x000fe2000786c0ff */
[----:B------:R-:W-:Y:S02]  /*0590*/  IMAD.MOV.U32 R44, RZ, RZ, R30 ;  /* 0x000000ffff2c7224 */ /* 0x000fe400078e001e */
[----:B------:R-:W-:Y:S10]  /*05a0*/  @P1 BRA `(.L_x_5) ;  /* 0x0000000000fc1947 */ /* 0x000ff40003800000 */
[-C--:B------:R-:W-:Y:S01]  /*05b0*/  IADD3 R52, PT, PT, R29, R35.reuse, RZ ;  /* 0x000000231d347210 */ /* 0x080fe20007ffe0ff */
[--C-:B------:R-:W-:Y:S01]  /*05c0*/  IMAD.IADD R46, R4, 0x1, R35.reuse ;  /* 0x00000001042e7824 */ /* 0x100fe200078e0223 */
[-C--:B------:R-:W-:Y:S01]  /*05d0*/  IADD3 R50, PT, PT, R2, R35.reuse, RZ ;  /* 0x0000002302327210 */ /* 0x080fe20007ffe0ff */
[----:B------:R-:W-:Y:S01]  /*05e0*/  IMAD.IADD R47, R28, 0x1, R35 ;  /* 0x000000011c2f7824 */ /* 0x000fe200078e0223 */
[-C--:B------:R-:W-:Y:S02]  /*05f0*/  IADD3 R48, PT, PT, R3, R35.reuse, RZ ;  /* 0x0000002303307210 */ /* 0x080fe40007ffe0ff */
[-C--:B------:R-:W-:Y:S02]  /*0600*/  IADD3 R53, PT, PT, R5, R35.reuse, RZ ;  /* 0x0000002305357210 */ /* 0x080fe40007ffe0ff */
[-C--:B------:R-:W-:Y:S02]  /*0610*/  IADD3 R51, PT, PT, R6, R35.reuse, RZ ;  /* 0x0000002306337210 */ /* 0x080fe40007ffe0ff */
[----:B------:R-:W-:-:S02]  /*0620*/  IADD3 R49, PT, PT, R7, R35, RZ ;  /* 0x0000002307317210 */ /* 0x000fc40007ffe0ff */
[----:B------:R-:W-:Y:S02]  /*0630*/  MOV R45, R0 ;  /* 0x00000000002d7202 */ /* 0x000fe40000000f00 */
[----:B------:R-:W-:-:S07]  /*0640*/  MOV R44, R30 ;  /* 0x0000001e002c7202 */ /* 0x000fce0000000f00 */
.L_x_6:
[----:B------:R-:W0:Y:S02]  /*0650*/  LDC.64 R54, c[0x0][0x388] ;  /* 0x0000e200ff367b82 */ /* 0x000e240000000a00 */
[----:B0-----:R-:W-:-:S04]  /*0660*/  IMAD.WIDE R12, R47, 0x10, R54 ;  /* 0x000000102f0c7825 */ /* 0x001fc800078e0236 */
[--C-:B------:R-:W-:Y:S02]  /*0670*/  IMAD.WIDE R16, R49, 0x10, R54.reuse ;  /* 0x0000001031107825 */ /* 0x100fe400078e0236 */
[----:B------:R-:W2:Y:S02]  /*0680*/  LDG.E.128 R12, desc[UR6][R12.64] ;  /* 0x000000060c0c7981 */ /* 0x000ea4000c1e1d00 */
[--C-:B------:R-:W-:Y:S02]  /*0690*/  IMAD.WIDE R20, R52, 0x10, R54.reuse ;  /* 0x0000001034147825 */ /* 0x100fe400078e0236 */
[----:B------:R-:W3:Y:S02]  /*06a0*/  LDG.E.128 R16, desc[UR6][R16.64] ;  /* 0x0000000610107981 */ /* 0x000ee4000c1e1d00 */
[----:B------:R-:W-:Y:S02]  /*06b0*/  IMAD.WIDE R8, R50, 0x10, R54 ;  /* 0x0000001032087825 */ /* 0x000fe400078e0236 */
[----:B------:R-:W4:Y:S04]  /*06c0*/  LDG.E.128 R20, desc[UR6][R20.64] ;  /* 0x0000000614147981 */ /* 0x000f28000c1e1d00 */
[----:B------:R-:W5:Y:S01]  /*06d0*/  LDG.E.128 R8, desc[UR6][R8.64] ;  /* 0x0000000608087981 */ /* 0x000f62000c1e1d00 */
[----:B--2---:R-:W-:Y:S01]  /*06e0*/  FADD R27, R12, R27 ;  /* 0x0000001b0c1b7221 */ /* 0x004fe20000000000 */
[----:B------:R-:W-:Y:S01]  /*06f0*/  FADD R24, R13, R24 ;  /* 0x000000180d187221 */ /* 0x000fe20000000000 */
[----:B------:R-:W-:-:S04]  /*0700*/  IMAD.WIDE R12, R48, 0x10, R54 ;  /* 0x00000010300c7825 */ /* 0x000fc800078e0236 */
[----:B---3--:R-:W-:Y:S01]  /*0710*/  FADD R27, R27, R16 ;  /* 0x000000101b1b7221 */ /* 0x008fe20000000000 */
[----:B------:R-:W-:Y:S01]  /*0720*/  FADD R24, R24, R17 ;  /* 0x0000001118187221 */ /* 0x000fe20000000000 */
[----:B------:R-:W-:-:S04]  /*0730*/  IMAD.WIDE R16, R46, 0x10, R54 ;  /* 0x000000102e107825 */ /* 0x000fc800078e0236 */
[----:B------:R-:W-:Y:S01]  /*0740*/  FADD R25, R14, R25 ;  /* 0x000000190e197221 */ /* 0x000fe20000000000 */
[----:B----4-:R-:W-:Y:S01]  /*0750*/  FADD R27, R27, R20 ;  /* 0x000000141b1b7221 */ /* 0x010fe20000000000 */
[----:B------:R-:W2:Y:S01]  /*0760*/  LDG.E.128 R12, desc[UR6][R12.64] ;  /* 0x000000060c0c7981 */ /* 0x000ea2000c1e1d00 */
[----:B------:R-:W-:Y:S01]  /*0770*/  FADD R24, R24, R21 ;  /* 0x0000001518187221 */ /* 0x000fe20000000000 */
[----:B------:R-:W-:-:S04]  /*0780*/  IMAD.WIDE R20, R53, 0x10, R54 ;  /* 0x0000001035147825 */ /* 0x000fc800078e0236 */
[----:B------:R-:W-:Y:S01]  /*0790*/  FADD R25, R25, R18 ;  /* 0x0000001219197221 */ /* 0x000fe20000000000 */
[----:B-----5:R-:W-:Y:S01]  /*07a0*/  FADD R8, R27, R8 ;  /* 0x000000081b087221 */ /* 0x020fe20000000000 */
[----:B------:R-:W3:Y:S01]  /*07b0*/  LDG.E.128 R16, desc[UR6][R16.64] ;  /* 0x0000000610107981 */ /* 0x000ee2000c1e1d00 */
[----:B------:R-:W-:-:S04]  /*07c0*/  IMAD.WIDE R26, R51, 0x10, R54 ;  /* 0x00000010331a7825 */ /* 0x000fc800078e0236 */
[----:B------:R-:W-:Y:S02]  /*07d0*/  FADD R11, R25, R22 ;  /* 0x00000016190b7221 */ /* 0x000fe40000000000 */
[----:B------:R-:W4:Y:S01]  /*07e0*/  LDG.E.128 R20, desc[UR6][R20.64] ;  /* 0x0000000614147981 */ /* 0x000f22000c1e1d00 */
[----:B------:R-:W-:-:S03]  /*07f0*/  FADD R54, R24, R9 ;  /* 0x0000000918367221 */ /* 0x000fc60000000000 */
[----:B------:R-:W5:Y:S01]  /*0800*/  LDG.E.128 R24, desc[UR6][R26.64] ;  /* 0x000000061a187981 */ /* 0x000f62000c1e1d00 */
[----:B------:R-:W-:Y:S01]  /*0810*/  IADD3 R45, PT, PT, R45, 0x8, RZ ;  /* 0x000000082d2d7810 */ /* 0x000fe20007ffe0ff */
[----:B------:R-:W-:-:S03]  /*0820*/  FADD R11, R11, R10 ;  /* 0x0000000a0b0b7221 */ /* 0x000fc60000000000 */
[----:B------:R-:W-:Y:S01]  /*0830*/  ISETP.NE.AND P2, PT, R45, RZ, PT ;  /* 0x000000ff2d00720c */ /* 0x000fe20003f45270 */
[----:B------:R-:W-:Y:S02]  /*0840*/  VIADD R44, R44, 0x8 ;  /* 0x000000082c2c7836 */ /* 0x000fe40000000000 */
[C---:B------:R-:W-:Y:S02]  /*0850*/  IMAD R47, R42.reuse, -0x8, R47 ;  /* 0xfffffff82a2f7824 */ /* 0x040fe400078e022f */
[C---:B------:R-:W-:Y:S02]  /*0860*/  IMAD R49, R42.reuse, -0x8, R49 ;  /* 0xfffffff82a317824 */ /* 0x040fe400078e0231 */
[C---:B------:R-:W-:Y:S02]  /*0870*/  IMAD R52, R42.reuse, -0x8, R52 ;  /* 0xfffffff82a347824 */ /* 0x040fe400078e0234 */
[C---:B------:R-:W-:Y:S02]  /*0880*/  IMAD R50, R42.reuse, -0x8, R50 ;  /* 0xfffffff82a327824 */ /* 0x040fe400078e0232 */
[----:B------:R-:W-:-:S02]  /*0890*/  IMAD R48, R42, -0x8, R48 ;  /* 0xfffffff82a307824 */ /* 0x000fc400078e0230 */
[C---:B------:R-:W-:Y:S02]  /*08a0*/  IMAD R46, R42.reuse, -0x8, R46 ;  /* 0xfffffff82a2e7824 */ /* 0x040fe400078e022e */
[C---:B------:R-:W-:Y:S02]  /*08b0*/  IMAD R53, R42.reuse, -0x8, R53 ;  /* 0xfffffff82a357824 */ /* 0x040fe400078e0235 */
[----:B------:R-:W-:Y:S02]  /*08c0*/  IMAD R51, R42, -0x8, R51 ;  /* 0xfffffff82a337824 */ /* 0x000fe400078e0233 */
[----:B--2---:R-:W-:Y:S01]  /*08d0*/  FADD R9, R8, R12 ;  /* 0x0000000c08097221 */ /* 0x004fe20000000000 */
[----:B------:R-:W-:Y:S01]  /*08e0*/  FADD R54, R54, R13 ;  /* 0x0000000d36367221 */ /* 0x000fe20000000000 */
[----:B------:R-:W-:Y:S02]  /*08f0*/  FADD R11, R11, R14 ;  /* 0x0000000e0b0b7221 */ /* 0x000fe40000000000 */
[----:B---3--:R-:W-:Y:S01]  /*0900*/  FADD R9, R9, R16 ;  /* 0x0000001009097221 */ /* 0x008fe20000000000 */
[----:B------:R-:W-:Y:S01]  /*0910*/  FADD R54, R54, R17 ;  /* 0x0000001136367221 */ /* 0x000fe20000000000 */
[----:B------:R-:W-:-:S02]  /*0920*/  FADD R11, R11, R18 ;  /* 0x000000120b0b7221 */ /* 0x000fc40000000000 */
[----:B----4-:R-:W-:Y:S01]  /*0930*/  FADD R9, R9, R20 ;  /* 0x0000001409097221 */ /* 0x010fe20000000000 */
[----:B------:R-:W-:Y:S01]  /*0940*/  FADD R54, R54, R21 ;  /* 0x0000001536367221 */ /* 0x000fe20000000000 */
[----:B------:R-:W-:Y:S02]  /*0950*/  FADD R11, R11, R22 ;  /* 0x000000160b0b7221 */ /* 0x000fe40000000000 */
[----:B-----5:R-:W-:Y:S01]  /*0960*/  FADD R27, R9, R24 ;  /* 0x00000018091b7221 */ /* 0x020fe20000000000 */
[----:B------:R-:W-:Y:S01]  /*0970*/  FADD R24, R54, R25 ;  /* 0x0000001936187221 */ /* 0x000fe20000000000 */
[----:B------:R-:W-:Y:S01]  /*0980*/  FADD R25, R11, R26 ;  /* 0x0000001a0b197221 */ /* 0x000fe20000000000 */
[----:B------:R-:W-:Y:S06]  /*0990*/  @P2 BRA `(.L_x_6) ;  /* 0xfffffffc002c2947 */ /* 0x000fec000383ffff */
.L_x_5:
[----:B------:R-:W-:Y:S05]  /*09a0*/  BSYNC.RECONVERGENT B2 ;  /* 0x0000000000027941 */ /* 0x000fea0003800200 */
.L_x_4:
[----:B------:R-:W-:Y:S04]  /*09b0*/  BSSY.RECONVERGENT B2, `(.L_x_7) ;  /* 0x000004b000027945 */ /* 0x000fe80003800200 */
[----:B------:R-:W-:Y:S05]  /*09c0*/  @!P3 BRA `(.L_x_8) ;  /* 0x000000040024b947 */ /* 0x000fea0003800000 */
[----:B------:R-:W-:Y:S01]  /*09d0*/  BSSY.RECONVERGENT B3, `(.L_x_9) ;  /* 0x0000024000037945 */ /* 0x000fe20003800200 */
[----:B------:R-:W-:-:S03]  /*09e0*/  LOP3.LUT P2, RZ, R32, 0x3, RZ, 0xc0, !PT ;  /* 0x0000000320ff7812 */ /* 0x000fc6000784c0ff */
[----:B------:R-:W-:Y:S10]  /*09f0*/  @!P0 BRA `(.L_x_10) ;  /* 0x0000000000848947 */ /* 0x000ff40003800000 */
[----:B------:R-:W0:Y:S01]  /*0a00*/  LDC R11, c[0x0][0x394] ;  /* 0x0000e500ff0b7b82 */ /* 0x000e220000000800 */
[----:B------:R-:W0:Y:S01]  /*0a10*/  LDCU UR4, c[0x0][0x398] ;  /* 0x00007300ff0477ac */ /* 0x000e220008000800 */
[----:B------:R-:W-:-:S06]  /*0a20*/  LOP3.LUT R8, RZ, R44, RZ, 0x33, !PT ;  /* 0x0000002cff087212 */ /* 0x000fcc00078e33ff */
[----:B------:R-:W1:Y:S01]  /*0a30*/  LDC.64 R20, c[0x0][0x388] ;  /* 0x0000e200ff147b82 */ /* 0x000e620000000a00 */
[C---:B0-----:R-:W-:Y:S02]  /*0a40*/  IMAD R9, R11.reuse, UR4, -R44 ;  /* 0x000000040b097c24 */ /* 0x041fe4000f8e0a2c */
[----:B------:R-:W-:-:S03]  /*0a50*/  IMAD R8, R11, UR4, R8 ;  /* 0x000000040b087c24 */ /* 0x000fc6000f8e0208 */
[----:B------:R-:W-:Y:S01]  /*0a60*/  IADD3 R11, PT, PT, R9, -0x2, RZ ;  /* 0xfffffffe090b7810 */ /* 0x000fe20007ffe0ff */
[----:B------:R-:W-:-:S04]  /*0a70*/  IMAD R9, R42, R8, R35 ;  /* 0x000000082a097224 */ /* 0x000fc800078e0223 */
[CC--:B------:R-:W-:Y:S02]  /*0a80*/  IMAD R14, R42.reuse, R11.reuse, -R42 ;  /* 0x0000000b2a0e7224 */ /* 0x0c0fe400078e0a2a */
[----:B------:R-:W-:Y:S02]  /*0a90*/  IMAD R13, R42, R11, R35 ;  /* 0x0000000b2a0d7224 */ /* 0x000fe400078e0223 */
[----:B-1----:R-:W-:Y:S01]  /*0aa0*/  IMAD.WIDE R8, R9, 0x10, R20 ;  /* 0x0000001009087825 */ /* 0x002fe200078e0214 */
[----:B------:R-:W-:-:S03]  /*0ab0*/  IADD3 R17, PT, PT, R14, R35, RZ ;  /* 0x000000230e117210 */ /* 0x000fc60007ffe0ff */
[----:B------:R-:W-:Y:S01]  /*0ac0*/  IMAD.WIDE R12, R13, 0x10, R20 ;  /* 0x000000100d0c7825 */ /* 0x000fe200078e0214 */
[----:B------:R-:W-:Y:S01]  /*0ad0*/  IADD3 R19, PT, PT, R35, R14, -R42 ;  /* 0x0000000e23137210 */ /* 0x000fe20007ffe82a */
[----:B------:R-:W2:Y:S02]  /*0ae0*/  LDG.E.128 R8, desc[UR6][R8.64] ;  /* 0x0000000608087981 */ /* 0x000ea4000c1e1d00 */
[--C-:B------:R-:W-:Y:S02]  /*0af0*/  IMAD.WIDE R16, R17, 0x10, R20.reuse ;  /* 0x0000001011107825 */ /* 0x100fe400078e0214 */
[----:B------:R-:W3:Y:S02]  /*0b00*/  LDG.E.128 R12, desc[UR6][R12.64] ;  /* 0x000000060c0c7981 */ /* 0x000ee4000c1e1d00 */
[----:B------:R-:W-:Y:S02]  /*0b10*/  IMAD.WIDE R20, R19, 0x10, R20 ;  /* 0x0000001013147825 */ /* 0x000fe400078e0214 */
[----:B------:R-:W4:Y:S04]  /*0b20*/  LDG.E.128 R16, desc[UR6][R16.64] ;  /* 0x0000000610107981 */ /* 0x000f28000c1e1d00 */
[----:B------:R-:W5:Y:S01]  /*0b30*/  LDG.E.128 R20, desc[UR6][R20.64] ;  /* 0x0000000614147981 */ /* 0x000f62000c1e1d00 */
[----:B------:R-:W-:Y:S01]  /*0b40*/  IADD3 R44, PT, PT, R44, 0x4, RZ ;  /* 0x000000042c2c7810 */ /* 0x000fe20007ffe0ff */
[----:B--2---:R-:W-:Y:S01]  /*0b50*/  FADD R27, R27, R8 ;  /* 0x000000081b1b7221 */ /* 0x004fe20000000000 */
[----:B------:R-:W-:Y:S01]  /*0b60*/  FADD R24, R24, R9 ;  /* 0x0000000918187221 */ /* 0x000fe20000000000 */
[----:B------:R-:W-:-:S02]  /*0b70*/  FADD R25, R25, R10 ;  /* 0x0000000a19197221 */ /* 0x000fc40000000000 */
[----:B---3--:R-:W-:Y:S01]  /*0b80*/  FADD R27, R27, R12 ;  /* 0x0000000c1b1b7221 */ /* 0x008fe20000000000 */
[----:B------:R-:W-:Y:S01]  /*0b90*/  FADD R24, R24, R13 ;  /* 0x0000000d18187221 */ /* 0x000fe20000000000 */
[----:B------:R-:W-:Y:S02]  /*0ba0*/  FADD R25, R25, R14 ;  /* 0x0000000e19197221 */ /* 0x000fe40000000000 */
[----:B----4-:R-:W-:Y:S01]  /*0bb0*/  FADD R27, R27, R16 ;  /* 0x000000101b1b7221 */ /* 0x010fe20000000000 */
[----:B------:R-:W-:Y:S01]  /*0bc0*/  FADD R24, R24, R17 ;  /* 0x0000001118187221 */ /* 0x000fe20000000000 */
[----:B------:R-:W-:Y:S02]  /*0bd0*/  FADD R25, R25, R18 ;  /* 0x0000001219197221 */ /* 0x000fe40000000000 */
[----:B-----5:R-:W-:Y:S01]  /*0be0*/  FADD R27, R27, R20 ;  /* 0x000000141b1b7221 */ /* 0x020fe20000000000 */
[----:B------:R-:W-:Y:S01]  /*0bf0*/  FADD R24, R24, R21 ;  /* 0x0000001518187221 */ /* 0x000fe20000000000 */
[----:B------:R-:W-:-:S07]  /*0c00*/  FADD R25, R25, R22 ;  /* 0x0000001619197221 */ /* 0x000fce0000000000 */
.L_x_10:
[----:B------:R-:W-:Y:S05]  /*0c10*/  BSYNC.RECONVERGENT B3 ;  /* 0x0000000000037941 */ /* 0x000fea0003800200 */
.L_x_9:
[----:B------:R-:W-:Y:S05]  /*0c20*/  @!P2 BRA `(.L_x_8) ;  /* 0x00000000008ca947 */ /* 0x000fea0003800000 */
[----:B------:R-:W-:-:S04]  /*0c30*/  LOP3.LUT R8, R33, 0x3, RZ, 0xc0, !PT ;  /* 0x0000000321087812 */ /* 0x000fc800078ec0ff */
[----:B------:R-:W-:Y:S02]  /*0c40*/  ISETP.NE.AND P2, PT, R8, 0x1, PT ;  /* 0x000000010800780c */ /* 0x000fe40003f45270 */
[----:B------:R-:W-:-:S04]  /*0c50*/  LOP3.LUT R8, R33, 0x1, RZ, 0xc0, !PT ;  /* 0x0000000121087812 */ /* 0x000fc800078ec0ff */
[----:B------:R-:W-:-:S07]  /*0c60*/  ISETP.NE.U32.AND P3, PT, R8, 0x1, PT ;  /* 0x000000010800780c */ /* 0x000fce0003f65070 */
[----:B------:R-:W0:Y:S01]  /*0c70*/  @P2 LDC R9, c[0x0][0x398] ;  /* 0x0000e600ff092b82 */ /* 0x000e220000000800 */
[----:B------:R-:W-:-:S07]  /*0c80*/  @P2 LOP3.LUT R8, RZ, R44, RZ, 0x33, !PT ;  /* 0x0000002cff082212 */ /* 0x000fce00078e33ff */
[----:B------:R-:W0:Y:S08]  /*0c90*/  @P2 LDC R10, c[0x0][0x394] ;  /* 0x0000e500ff0a2b82 */ /* 0x000e300000000800 */
[----:B------:R-:W1:Y:S08]  /*0ca0*/  @!P3 LDC R15, c[0x0][0x398] ;  /* 0x0000e600ff0fbb82 */ /* 0x000e700000000800 */
[----:B------:R-:W1:Y:S08]  /*0cb0*/  @!P3 LDC R14, c[0x0][0x394] ;  /* 0x0000e500ff0ebb82 */ /* 0x000e700000000800 */
[----:B------:R-:W2:Y:S01]  /*0cc0*/  @P2 LDC.64 R12, c[0x0][0x388] ;  /* 0x0000e200ff0c2b82 */ /* 0x000ea20000000a00 */
[----:B0-----:R-:W-:-:S02]  /*0cd0*/  @P2 IMAD R11, R9, R10, -R44 ;  /* 0x0000000a090b2224 */ /* 0x001fc400078e0a2c */
[----:B------:R-:W-:Y:S02]  /*0ce0*/  @P2 VIADD R44, R44, 0x2 ;  /* 0x000000022c2c2836 */ /* 0x000fe40000000000 */
[----:B------:R-:W-:Y:S01]  /*0cf0*/  @P2 IMAD R9, R9, R10, R8 ;  /* 0x0000000a09092224 */ /* 0x000fe200078e0208 */
[----:B------:R-:W-:Y:S02]  /*0d00*/  @P2 IADD3 R11, PT, PT, R11, -0x2, RZ ;  /* 0xfffffffe0b0b2810 */ /* 0x000fe40007ffe0ff */
[----:B------:R-:W0:Y:S01]  /*0d10*/  @!P3 LDC.64 R16, c[0x0][0x388] ;  /* 0x0000e200ff10bb82 */ /* 0x000e220000000a00 */
[----:B------:R-:W-:Y:S01]  /*0d20*/  @!P3 LOP3.LUT R8, RZ, R44, RZ, 0x33, !PT ;  /* 0x0000002cff08b212 */ /* 0x000fe200078e33ff */
[C-C-:B------:R-:W-:Y:S02]  /*0d30*/  @P2 IMAD R9, R42.reuse, R9, R35.reuse ;  /* 0x000000092a092224 */ /* 0x140fe400078e0223 */
[----:B------:R-:W-:Y:S02]  /*0d40*/  @P2 IMAD R11, R42, R11, R35 ;  /* 0x0000000b2a0b2224 */ /* 0x000fe400078e0223 */
[----:B-1----:R-:W-:-:S04]  /*0d50*/  @!P3 IMAD R10, R15, R14, R8 ;  /* 0x0000000e0f0ab224 */ /* 0x002fc800078e0208 */
[----:B------:R-:W-:Y:S02]  /*0d60*/  @!P3 IMAD R15, R42, R10, R35 ;  /* 0x0000000a2a0fb224 */ /* 0x000fe400078e0223 */
[----:B--2---:R-:W-:-:S04]  /*0d70*/  @P2 IMAD.WIDE R8, R9, 0x10, R12 ;  /* 0x0000001009082825 */ /* 0x004fc800078e020c */
[----:B------:R-:W-:Y:S02]  /*0d80*/  @P2 IMAD.WIDE R12, R11, 0x10, R12 ;  /* 0x000000100b0c2825 */ /* 0x000fe400078e020c */
[----:B------:R-:W2:Y:S02]  /*0d90*/  @P2 LDG.E.128 R8, desc[UR6][R8.64] ;  /* 0x0000000608082981 */ /* 0x000ea4000c1e1d00 */
[----:B0-----:R-:W-:Y:S02]  /*0da0*/  @!P3 IMAD.WIDE R16, R15, 0x10, R16 ;  /* 0x000000100f10b825 */ /* 0x001fe400078e0210 */
[----:B------:R-:W3:Y:S04]  /*0db0*/  @P2 LDG.E.128 R12, desc[UR6][R12.64] ;  /* 0x000000060c0c2981 */ /* 0x000ee8000c1e1d00 */
[----:B------:R-:W4:Y:S01]  /*0dc0*/  @!P3 LDG.E.128 R16, desc[UR6][R16.64] ;  /* 0x000000061010b981 */ /* 0x000f22000c1e1d00 */
[----:B--2---:R-:W-:Y:S01]  /*0dd0*/  @P2 FADD R11, R27, R8 ;  /* 0x000000081b0b2221 */ /* 0x004fe20000000000 */
[----:B------:R-:W-:Y:S01]  /*0de0*/  @P2 FADD R20, R24, R9 ;  /* 0x0000000918142221 */ /* 0x000fe20000000000 */
[----:B------:R-:W-:-:S02]  /*0df0*/  @P2 FADD R21, R25, R10 ;  /* 0x0000000a19152221 */ /* 0x000fc40000000000 */
[----:B---3--:R-:W-:Y:S01]  /*0e00*/  @P2 FADD R27, R11, R12 ;  /* 0x0000000c0b1b2221 */ /* 0x008fe20000000000 */
[----:B------:R-:W-:Y:S01]  /*0e10*/  @P2 FADD R24, R20, R13 ;  /* 0x0000000d14182221 */ /* 0x000fe20000000000 */
[----:B------:R-:W-:Y:S02]  /*0e20*/  @P2 FADD R25, R21, R14 ;  /* 0x0000000e15192221 */ /* 0x000fe40000000000 */
[----:B----4-:R-:W-:Y:S01]  /*0e30*/  @!P3 FADD R27, R27, R16 ;  /* 0x000000101b1bb221 */ /* 0x010fe20000000000 */
[----:B------:R-:W-:Y:S01]  /*0e40*/  @!P3 FADD R24, R24, R17 ;  /* 0x000000111818b221 */ /* 0x000fe20000000000 */
[----:B------:R-:W-:-:S07]  /*0e50*/  @!P3 FADD R25, R25, R18 ;  /* 0x000000121919b221 */ /* 0x000fce0000000000 */
.L_x_8:
[----:B------:R-:W-:Y:S05]  /*0e60*/  BSYNC.RECONVERGENT B2 ;  /* 0x0000000000027941 */ /* 0x000fea0003800200 */
.L_x_7:
[----:B------:R-:W-:-:S04]  /*0e70*/  IADD3 R35, PT, PT, R35, 0x1, RZ ;  /* 0x0000000123237810 */ /* 0x000fc80007ffe0ff */
[----:B------:R-:W-:-:S13]  /*0e80*/  ISETP.GE.AND P2, PT, R35, R34, PT ;  /* 0x000000222300720c */ /* 0x000fda0003f46270 */
[----:B------:R-:W-:Y:S05]  /*0e90*/  @!P2 BRA `(.L_x_11) ;  /* 0xfffffff400b4a947 */ /* 0x000fea000383ffff */
[----:B------:R-:W-:Y:S05]  /*0ea0*/  BSYNC.RECONVERGENT B1 ;  /* 0x0000000000017941 */ /* 0x000fea0003800200 */
.L_x_3:
[----:B------:R-:W0:Y:S01]  /*0eb0*/  LDCU UR4, c[0x0][0x398] ;  /* 0x00007300ff0477ac */ /* 0x000e220008000800 */
[----:B------:R-:W-:Y:S01]  /*0ec0*/  BSSY.RECONVERGENT B1, `(.L_x_12) ;  /* 0x000000f000017945 */ /* 0x000fe20003800200 */
[----:B0-----:R-:W-:-:S06]  /*0ed0*/  UIMAD UR4, UR4, UR4, URZ ;  /* 0x00000004040472a4 */ /* 0x001fcc000f8e02ff */
[----:B------:R-:W-:-:S04]  /*0ee0*/  I2FP.F32.U32 R2, UR4 ;  /* 0x0000000400027c45 */ /* 0x000fc80008201000 */
[----:B------:R-:W0:Y:S08]  /*0ef0*/  MUFU.RCP R3, R2 ;  /* 0x0000000200037308 */ /* 0x000e300000001000 */
[----:B------:R-:W1:Y:S01]  /*0f00*/  FCHK P0, R27, R2 ;  /* 0x000000021b007302 */ /* 0x000e620000000000 */
[----:B0-----:R-:W-:-:S04]  /*0f10*/  FFMA R0, -R2, R3, 1 ;  /* 0x3f80000002007423 */ /* 0x001fc80000000103 */
[----:B------:R-:W-:-:S04]  /*0f20*/  FFMA R0, R3, R0, R3 ;  /* 0x0000000003007223 */ /* 0x000fc80000000003 */
[----:B------:R-:W-:-:S04]  /*0f30*/  FFMA R3, R27, R0, RZ ;  /* 0x000000001b037223 */ /* 0x000fc800000000ff */
[----:B------:R-:W-:-:S04]  /*0f40*/  FFMA R4, -R2, R3, R27 ;  /* 0x0000000302047223 */ /* 0x000fc8000000011b */
[----:B------:R-:W-:Y:S01]  /*0f50*/  FFMA R4, R0, R4, R3 ;  /* 0x0000000400047223 */ /* 0x000fe20000000003 */
[----:B-1----:R-:W-:Y:S06]  /*0f60*/  @!P0 BRA `(.L_x_13) ;  /* 0x0000000000108947 */ /* 0x002fec0003800000 */
[----:B------:R-:W-:Y:S02]  /*0f70*/  MOV R0, R2 ;  /* 0x0000000200007202 */ /* 0x000fe40000000f00 */
[----:B------:R-:W-:-:S07]  /*0f80*/  MOV R6, 0xfa0 ;  /* 0x00000fa000067802 */ /* 0x000fce0000000f00 */
[----:B------:R-:W-:Y:S05]  /*0f90*/  CALL.REL.NOINC `($__internal_0_$__cuda_sm3x_div_rn_noftz_f32_slowpath) ;  /* 0x0000000800f07944 */ /* 0x000fea0003c00000 */
[----:B------:R-:W-:-:S07]  /*0fa0*/  IMAD.MOV.U32 R4, RZ, RZ, R9 ;  /* 0x000000ffff047224 */ /* 0x000fce00078e0009 */
.L_x_13:
[----:B------:R-:W-:Y:S05]  /*0fb0*/  BSYNC.RECONVERGENT B1 ;  /* 0x0000000000017941 */ /* 0x000fea0003800200 */
.L_x_12:
[----:B------:R-:W0:Y:S01]  /*0fc0*/  MUFU.RCP R3, R2 ;  /* 0x0000000200037308 */ /* 0x000e220000001000 */
[----:B------:R-:W-:Y:S07]  /*0fd0*/  BSSY.RECONVERGENT B1, `(.L_x_14) ;  /* 0x000000d000017945 */ /* 0x000fee0003800200 */
        /* <DEDUP_REMOVED lines=8> */
[----:B------:R-:W-:Y:S02]  /*1060*/  MOV R0, R2 ;  /* 0x0000000200007202 */ /* 0x000fe40000000f00 */
[----:B------:R-:W-:-:S07]  /*1070*/  MOV R6, 0x1090 ;  /* 0x0000109000067802 */ /* 0x000fce0000000f00 */
[----:B------:R-:W-:Y:S05]  /*1080*/  CALL.REL.NOINC `($__internal_0_$__cuda_sm3x_div_rn_noftz_f32_slowpath) ;  /* 0x0000000800b47944 */ /* 0x000fea0003c00000 */
[----:B------:R-:W-:-:S07]  /*1090*/  MOV R5, R9 ;  /* 0x0000000900057202 */ /* 0x000fce0000000f00 */
.L_x_15:
[----:B------:R-:W-:Y:S05]  /*10a0*/  BSYNC.RECONVERGENT B1 ;  /* 0x0000000000017941 */ /* 0x000fea0003800200 */
.L_x_14:
        /* <DEDUP_REMOVED lines=9> */
[----:B------:R-:W-:Y:S01]  /*1140*/  IMAD.MOV.U32 R27, RZ, RZ, R25 ;  /* 0x000000ffff1b7224 */ /* 0x000fe200078e0019 */
[----:B------:R-:W-:Y:S02]  /*1150*/  MOV R0, R2 ;  /* 0x0000000200007202 */ /* 0x000fe40000000f00 */
[----:B------:R-:W-:-:S07]  /*1160*/  MOV R6, 0x1180 ;  /* 0x0000118000067802 */ /* 0x000fce0000000f00 */
[----:B------:R-:W-:Y:S05]  /*1170*/  CALL.REL.NOINC `($__internal_0_$__cuda_sm3x_div_rn_noftz_f32_slowpath) ;  /* 0x0000000800787944 */ /* 0x000fea0003c00000 */
[----:B------:R-:W-:-:S07]  /*1180*/  MOV R6, R9 ;  /* 0x0000000900067202 */ /* 0x000fce0000000f00 */
.L_x_17:
[----:B------:R-:W-:Y:S05]  /*1190*/  BSYNC.RECONVERGENT B1 ;  /* 0x0000000000017941 */ /* 0x000fea0003800200 */
.L_x_16:
[----:B------:R-:W0:Y:S01]  /*11a0*/  LDCU.64 UR8, c[0x0][0x390] ;  /* 0x00007200ff0877ac */ /* 0x000e220008000a00 */
[----:B------:R-:W1:Y:S01]  /*11b0*/  LDC.64 R2, c[0x0][0x380] ;  /* 0x0000e000ff027b82 */ /* 0x000e620000000a00 */
[----:B------:R-:W-:Y:S01]  /*11c0*/  LOP3.LUT R0, RZ, R36, RZ, 0x33, !PT ;  /* 0x00000024ff007212 */ /* 0x000fe200078e33ff */
[----:B------:R-:W-:Y:S01]  /*11d0*/  IMAD.MOV.U32 R7, RZ, RZ, 0x3f800000 ;  /* 0x3f800000ff077424 */ /* 0x000fe200078e00ff */
[----:B------:R-:W-:Y:S01]  /*11e0*/  IADD3 R36, PT, PT, R36, UR5, RZ ;  /* 0x0000000524247c10 */ /* 0x000fe2000fffe0ff */
[----:B------:R-:W-:Y:S01]  /*11f0*/  VIADD R39, R39, 0x1 ;  /* 0x0000000127277836 */ /* 0x000fe20000000000 */
[----:B------:R-:W-:Y:S02]  /*1200*/  IADD3 R37, PT, PT, R37, 0x1, RZ ;  /* 0x0000000125257810 */ /* 0x000fe40007ffe0ff */
[----:B------:R-:W-:Y:S02]  /*1210*/  IADD3 R38, PT, PT, R38, 0x1, RZ ;  /* 0x0000000126267810 */ /* 0x000fe40007ffe0ff */
[----:B0-----:R-:W-:-:S02]  /*1220*/  IADD3 R0, PT, PT, R0, UR9, RZ ;  /* 0x0000000900007c10 */ /* 0x001fc4000fffe0ff */
[----:B------:R-:W-:-:S03]  /*1230*/  ISETP.GE.AND P0, PT, R36, UR9, PT ;  /* 0x0000000924007c0c */ /* 0x000fc6000bf06270 */
[----:B------:R-:W-:-:S04]  /*1240*/  IMAD R9, R0, UR8, R41 ;  /* 0x0000000800097c24 */ /* 0x000fc8000f8e0229 */
[----:B-1----:R-:W-:-:S05]  /*1250*/  IMAD.WIDE R2, R9, 0x10, R2 ;  /* 0x0000001009027825 */ /* 0x002fca00078e0202 */
[----:B------:R0:W-:Y:S01]  /*1260*/  STG.E.128 desc[UR6][R2.64], R4 ;  /* 0x0000000402007986 */ /* 0x0001e2000c101d06 */
[----:B------:R-:W-:Y:S05]  /*1270*/  @!P0 BRA `(.L_x_18) ;  /* 0xffffffec00e88947 */ /* 0x000fea000383ffff */
.L_x_2:
[----:B------:R-:W-:Y:S05]  /*1280*/  BSYNC.RECONVERGENT B0 ;  /* 0x0000000000007941 */ /* 0x000fea0003800200 */
.L_x_1:
[----:B------:R-:W1:Y:S01]  /*1290*/  LDCU UR4, c[0x0][0x360] ;  /* 0x00006c00ff0477ac */ /* 0x000e620008000800 */
[----:B------:R-:W1:Y:S01]  /*12a0*/  LDC R0, c[0x0][0x370] ;  /* 0x0000dc00ff007b82 */ /* 0x000e620000000800 */
[----:B------:R-:W2:Y:S01]  /*12b0*/  LDCU UR8, c[0x0][0x390] ;  /* 0x00007200ff0877ac */ /* 0x000ea20008000800 */
[----:B-1----:R-:W-:-:S05]  /*12c0*/  IMAD R41, R0, UR4, R41 ;  /* 0x0000000400297c24 */ /* 0x002fca000f8e0229 */
[----:B--2---:R-:W-:-:S13]  /*12d0*/  ISETP.GE.AND P0, PT, R41, UR8, PT ;  /* 0x0000000829007c0c */ /* 0x004fda000bf06270 */
[----:B------:R-:W-:Y:S05]  /*12e0*/  @!P0 BRA `(.L_x_19) ;  /* 0xffffffec00a48947 */ /* 0x000fea000383ffff */
[----:B------:R-:W-:Y:S05]  /*12f0*/  EXIT ;  /* 0x000000000000794d */ /* 0x000fea0003800000 */
.L_x_0:
[----:B------:R-:W0:Y:S01]  /*1300*/  I2F.U32.RP R4, UR5 ;  /* 0x0000000500047d06 */ /* 0x000e220008209000 */
[----:B------:R-:W1:Y:S01]  /*1310*/  LDCU UR8, c[0x0][0x394] ;  /* 0x00007280ff0877ac */ /* 0x000e620008000800 */
[----:B------:R-:W-:Y:S02]  /*1320*/  IADD3 R20, PT, PT, R43, UR5, RZ ;  /* 0x000000052b147c10 */ /* 0x000fe4000fffe0ff */
[----:B------:R-:W-:Y:S02]  /*1330*/  IADD3 R7, PT, PT, RZ, -UR5, RZ ;  /* 0x80000005ff077c10 */ /* 0x000fe4000fffe0ff */
[----:B------:R-:W-:Y:S02]  /*1340*/  ISETP.NE.U32.AND P2, PT, RZ, UR5, PT ;  /* 0x00000005ff007c0c */ /* 0x000fe4000bf45070 */
[----:B0-----:R-:W0:Y:S01]  /*1350*/  MUFU.RCP R4, R4 ;  /* 0x0000000400047308 */ /* 0x001e220000001000 */
[C---:B-1----:R-:W-:Y:S02]  /*1360*/  ISETP.GE.AND P0, PT, R20.reuse, UR8, PT ;  /* 0x0000000814007c0c */ /* 0x042fe4000bf06270 */
[----:B------:R-:W-:-:S02]  /*1370*/  VIMNMX R5, PT, PT, R20, UR8, !PT ;  /* 0x0000000814057c48 */ /* 0x000fc4000ffe0100 */
[----:B------:R-:W-:-:S04]  /*1380*/  SEL R21, RZ, 0x1, P0 ;  /* 0x00000001ff157807 */ /* 0x000fc80000000000 */
[----:B------:R-:W-:Y:S02]  /*1390*/  IADD3 R5, PT, PT, R5, -R20, -R21 ;  /* 0x8000001405057210 */ /* 0x000fe40007ffe815 */
[----:B0-----:R-:W-:-:S04]  /*13a0*/  IADD3 R2, PT, PT, R4, 0xffffffe, RZ ;  /* 0x0ffffffe04027810 */ /* 0x001fc80007ffe0ff */
[----:B------:R0:W1:Y:S02]  /*13b0*/  F2I.FTZ.U32.TRUNC.NTZ R3, R2 ;  /* 0x0000000200037305 */ /* 0x000064000021f000 */
[----:B0-----:R-:W-:Y:S02]  /*13c0*/  IMAD.MOV.U32 R2, RZ, RZ, RZ ;  /* 0x000000ffff027224 */ /* 0x001fe400078e00ff */
[----:B-1----:R-:W-:-:S04]  /*13d0*/  IMAD R7, R7, R3, RZ ;  /* 0x0000000307077224 */ /* 0x002fc800078e02ff */
[----:B------:R-:W-:Y:S02]  /*13e0*/  IMAD.HI.U32 R4, R3, R7, R2 ;  /* 0x0000000703047227 */ /* 0x000fe400078e0002 */
[----:B------:R-:W0:Y:S04]  /*13f0*/  MUFU.RCP R3, R0 ;  /* 0x0000000000037308 */ /* 0x000e280000001000 */
[----:B------:R-:W-:-:S05]  /*1400*/  IMAD.HI.U32 R2, R4, R5, RZ ;  /* 0x0000000504027227 */ /* 0x000fca00078e00ff */
[----:B------:R-:W-:-:S05]  /*1410*/  IADD3 R4, PT, PT, -R2, RZ, RZ ;  /* 0x000000ff02047210 */ /* 0x000fca0007ffe1ff */
[----:B------:R-:W-:Y:S02]  /*1420*/  IMAD R5, R4, UR5, R5 ;  /* 0x0000000504057c24 */ /* 0x000fe4000f8e0205 */
[----:B0-----:R-:W-:-:S03]  /*1430*/  FFMA R4, -R0, R3, 1 ;  /* 0x3f80000000047423 */ /* 0x001fc60000000103 */
[----:B------:R-:W-:Y:S01]  /*1440*/  ISETP.GE.U32.AND P0, PT, R5, UR5, PT ;  /* 0x0000000505007c0c */ /* 0x000fe2000bf06070 */
[----:B------:R-:W-:-:S04]  /*1450*/  FFMA R6, R3, R4, R3 ;  /* 0x0000000403067223 */ /* 0x000fc80000000003 */
[----:B------:R-:W-:-:S04]  /*1460*/  FFMA R3, RZ, R6, RZ ;  /* 0x00000006ff037223 */ /* 0x000fc800000000ff */
[----:B------:R-:W-:-:S04]  /*1470*/  FFMA R4, -R0, R3, RZ ;  /* 0x0000000300047223 */ /* 0x000fc800000001ff */
[----:B------:R-:W-:Y:S01]  /*1480*/  @P0 IADD3 R5, PT, PT, R5, -UR5, RZ ;  /* 0x8000000505050c10 */ /* 0x000fe2000fffe0ff */
[----:B------:R-:W-:Y:S01]  /*1490*/  FFMA R4, R6, R4, R3 ;  /* 0x0000000406047223 */ /* 0x000fe20000000003 */
[----:B------:R-:W-:Y:S01]  /*14a0*/  @P0 IADD3 R2, PT, PT, R2, 0x1, RZ ;  /* 0x0000000102020810 */ /* 0x000fe20007ffe0ff */
[----:B------:R-:W0:Y:S01]  /*14b0*/  FCHK P0, RZ, R0 ;  /* 0x00000000ff007302 */ /* 0x000e220000000000 */
[----:B------:R-:W-:-:S13]  /*14c0*/  ISETP.GE.U32.AND P1, PT, R5, UR5, PT ;  /* 0x0000000505007c0c */ /* 0x000fda000bf26070 */
[----:B------:R-:W-:Y:S01]  /*14d0*/  @P1 VIADD R2, R2, 0x1 ;  /* 0x0000000102021836 */ /* 0x000fe20000000000 */
[----:B------:R-:W-:-:S04]  /*14e0*/  @!P2 LOP3.LUT R2, RZ, UR5, RZ, 0x33, !PT ;  /* 0x00000005ff02ac12 */ /* 0x000fc8000f8e33ff */
[----:B------:R-:W-:Y:S01]  /*14f0*/  IADD3 R21, PT, PT, R21, R2, RZ ;  /* 0x0000000215157210 */ /* 0x000fe20007ffe0ff */
[----:B0-----:R-:W-:Y:S06]  /*1500*/  @!P0 BRA `(.L_x_20) ;  /* 0x0000000000108947 */ /* 0x001fec0003800000 */
[----:B------:R-:W-:Y:S01]  /*1510*/  HFMA2 R27, -RZ, RZ, 0, 0 ;  /* 0x00000000ff1b7431 */ /* 0x000fe200000001ff */
[----:B------:R-:W-:-:S07]  /*1520*/  MOV R6, 0x1540 ;  /* 0x0000154000067802 */ /* 0x000fce0000000f00 */
[----:B------:R-:W-:Y:S05]  /*1530*/  CALL.REL.NOINC `($__internal_0_$__cuda_sm3x_div_rn_noftz_f32_slowpath) ;  /* 0x0000000400887944 */ /* 0x000fea0003c00000 */
[----:B------:R-:W-:-:S07]  /*1540*/  MOV R4, R9 ;  /* 0x0000000900047202 */ /* 0x000fce0000000f00 */
.L_x_20:
[----:B------:R-:W0:Y:S01]  /*1550*/  LDCU UR8, c[0x0][0x394] ;  /* 0x00007280ff0877ac */ /* 0x000e220008000800 */
[----:B------:R-:W-:Y:S01]  /*1560*/  VIADD R0, R20, UR5 ;  /* 0x0000000514007c36 */ /* 0x000fe20008000000 */
[----:B------:R-:W-:Y:S02]  /*1570*/  LOP3.LUT R22, RZ, R43, RZ, 0x33, !PT ;  /* 0x0000002bff167212 */ /* 0x000fe400078e33ff */
[----:B------:R-:W-:Y:S01]  /*1580*/  LOP3.LUT R24, RZ, R20, RZ, 0x33, !PT ;  /* 0x00000014ff187212 */ /* 0x000fe200078e33ff */
[----:B------:R-:W1:Y:S01]  /*1590*/  LDCU UR9, c[0x0][0x390] ;  /* 0x00007200ff0977ac */ /* 0x000e620008000800 */
[----:B------:R-:W-:Y:S02]  /*15a0*/  LOP3.LUT R26, RZ, R0, RZ, 0x33, !PT ;  /* 0x00000000ff1a7212 */ /* 0x000fe400078e33ff */
[----:B------:R-:W-:Y:S02]  /*15b0*/  LOP3.LUT R23, R21, 0x3, RZ, 0xc0, !PT ;  /* 0x0000000315177812 */ /* 0x000fe400078ec0ff */
[----:B------:R-:W-:-:S02]  /*15c0*/  IADD3 R25, PT, PT, R0, UR5, RZ ;  /* 0x0000000500197c10 */ /* 0x000fc4000fffe0ff */
[----:B0-----:R-:W-:Y:S01]  /*15d0*/  IADD3 R22, PT, PT, R22, UR8, RZ ;  /* 0x0000000816167c10 */ /* 0x001fe2000fffe0ff */
[----:B------:R-:W-:Y:S01]  /*15e0*/  VIADD R26, R26, UR8 ;  /* 0x000000081a1a7c36 */ /* 0x000fe20008000000 */
[----:B------:R-:W-:-:S07]  /*15f0*/  IADD3 R24, PT, PT, R24, UR8, RZ ;  /* 0x0000000818187c10 */ /* 0x000fce000fffe0ff */
.L_x_26:
[----:B0-----:R-:W0:Y:S01]  /*1600*/  LDC R28, c[0x0][0x394] ;  /* 0x0000e500ff1c7b82 */ /* 0x001e220000000800 */
[----:B------:R-:W-:Y:S01]  /*1610*/  BSSY.RECONVERGENT B0, `(.L_x_21) ;  /* 0x000004f000007945 */ /* 0x000fe20003800200 */
[----:B0-----:R-:W-:-:S13]  /*1620*/  ISETP.GE.AND P0, PT, R43, R28, PT ;  /* 0x0000001c2b00720c */ /* 0x001fda0003f06270 */
[----:B--234-:R-:W-:Y:S05]  /*1630*/  @P0 BRA `(.L_x_22) ;  /* 0x0000000400300947 */ /* 0x01cfea0003800000 */
[----:B------:R-:W0:Y:S01]  /*1640*/  LDC.64 R2, c[0x0][0x380] ;  /* 0x0000e000ff027b82 */ /* 0x000e220000000a00 */
[----:B------:R-:W-:Y:S01]  /*1650*/  ISETP.NE.AND P0, PT, R23, 0x3, PT ;  /* 0x000000031700780c */ /* 0x000fe20003f05270 */
[----:B------:R-:W-:Y:S01]  /*1660*/  BSSY.RECONVERGENT B1, `(.L_x_23) ;  /* 0x000001f000017945 */ /* 0x000fe20003800200 */
[----:B------:R-:W-:Y:S02]  /*1670*/  ISETP.GE.U32.AND P1, PT, R21, 0x3, PT ;  /* 0x000000031500780c */ /* 0x000fe40003f26070 */
[----:B------:R-:W-:-:S09]  /*1680*/  MOV R27, R43 ;  /* 0x0000002b001b7202 */ /* 0x000fd20000000f00 */
[----:B------:R-:W-:Y:S05]  /*1690*/  @!P0 BRA `(.L_x_24) ;  /* 0x00000000006c8947 */ /* 0x000fea0003800000 */
[----:B------:R-:W2:Y:S01]  /*16a0*/  LDC R10, c[0x0][0x390] ;  /* 0x0000e400ff0a7b82 */ /* 0x000ea20000000800 */
[----:B------:R-:W-:Y:S01]  /*16b0*/  HFMA2 R7, -RZ, RZ, 1.875, 0 ;  /* 0x3f800000ff077431 */ /* 0x000fe200000001ff */
[----:B------:R-:W-:Y:S01]  /*16c0*/  MOV R5, R4 ;  /* 0x0000000400057202 */ /* 0x000fe20000000f00 */
[----:B------:R-:W-:Y:S01]  /*16d0*/  IMAD.MOV.U32 R6, RZ, RZ, R4 ;  /* 0x000000ffff067224 */ /* 0x000fe200078e0004 */
[----:B------:R-:W-:Y:S02]  /*16e0*/  ISETP.NE.AND P0, PT, R23, RZ, PT ;  /* 0x000000ff1700720c */ /* 0x000fe40003f05270 */
[----:B------:R-:W-:Y:S02]  /*16f0*/  MOV R27, R20 ;  /* 0x00000014001b7202 */ /* 0x000fe40000000f00 */
[----:B------:R-:W3:Y:S01]  /*1700*/  LDC.64 R14, c[0x0][0x380] ;  /* 0x0000e000ff0e7b82 */ /* 0x000ee20000000a00 */
[----:B--2---:R-:W-:-:S04]  /*1710*/  IMAD R9, R22, R10, R41 ;  /* 0x0000000a16097224 */ /* 0x004fc800078e0229 */
[----:B---3--:R-:W-:-:S05]  /*1720*/  IMAD.WIDE R8, R9, 0x10, R14 ;  /* 0x0000001009087825 */ /* 0x008fca00078e020e */
[----:B------:R2:W-:Y:S01]  /*1730*/  STG.E.128 desc[UR6][R8.64], R4 ;  /* 0x0000000408007986 */ /* 0x0005e2000c101d06 */
[----:B------:R-:W-:Y:S05]  /*1740*/  @!P0 BRA `(.L_x_24) ;  /* 0x0000000000408947 */ /* 0x000fea0003800000 */
[----:B------:R-:W-:Y:S01]  /*1750*/  ISETP.NE.AND P0, PT, R23, 0x1, PT ;  /* 0x000000011700780c */ /* 0x000fe20003f05270 */
[----:B------:R-:W-:Y:S01]  /*1760*/  IMAD R13, R24, R10, R41 ;  /* 0x0000000a180d7224 */ /* 0x000fe200078e0229 */
[-C--:B--2---:R-:W-:Y:S01]  /*1770*/  MOV R6, R4.reuse ;  /* 0x0000000400067202 */ /* 0x084fe20000000f00 */
[----:B------:R-:W-:Y:S01]  /*1780*/  IMAD.MOV.U32 R7, RZ, RZ, 0x3f800000 ;  /* 0x3f800000ff077424 */ /* 0x000fe200078e00ff */
[-C--:B------:R-:W-:Y:S01]  /*1790*/  MOV R8, R4.reuse ;  /* 0x0000000400087202 */ /* 0x080fe20000000f00 */
[----:B------:R-:W-:Y:S01]  /*17a0*/  IMAD.WIDE R12, R13, 0x10, R14 ;  /* 0x000000100d0c7825 */ /* 0x000fe200078e020e */
[----:B------:R-:W-:Y:S02]  /*17b0*/  MOV R9, R4 ;  /* 0x0000000400097202 */ /* 0x000fe40000000f00 */
[----:B------:R-:W-:Y:S01]  /*17c0*/  MOV R27, R0 ;  /* 0x00000000001b7202 */ /* 0x000fe20000000f00 */
[----:B------:R-:W-:-:S04]  /*17d0*/  IMAD.MOV.U32 R11, RZ, RZ, 0x3f800000 ;  /* 0x3f800000ff0b7424 */ /* 0x000fc800078e00ff */
[----:B------:R-:W-:Y:S01]  /*17e0*/  @P0 IMAD R5, R26, R10, R41 ;  /* 0x0000000a1a050224 */ /* 0x000fe200078e0229 */
[-C--:B------:R-:W-:Y:S02]  /*17f0*/  MOV R10, R4.reuse ;  /* 0x00000004000a7202 */ /* 0x080fe40000000f00 */
[----:B------:R-:W-:Y:S01]  /*1800*/  @P0 MOV R27, R25 ;  /* 0x00000019001b0202 */ /* 0x000fe20000000f00 */
[----:B------:R-:W-:Y:S01]  /*1810*/  @P0 IMAD.WIDE R14, R5, 0x10, R14 ;  /* 0x00000010050e0825 */ /* 0x000fe200078e020e */
[----:B------:R-:W-:-:S05]  /*1820*/  MOV R5, R4 ;  /* 0x0000000400057202 */ /* 0x000fca0000000f00 */
[----:B------:R3:W-:Y:S04]  /*1830*/  STG.E.128 desc[UR6][R12.64], R4 ;  /* 0x000000040c007986 */ /* 0x0007e8000c101d06 */
[----:B------:R3:W-:Y:S02]  /*1840*/  @P0 STG.E.128 desc[UR6][R14.64], R8 ;  /* 0x000000080e000986 */ /* 0x0007e4000c101d06 */
.L_x_24:
[----:B-1----:R-:W-:Y:S05]  /*1850*/  BSYNC.RECONVERGENT B1 ;  /* 0x0000000000017941 */ /* 0x002fea0003800200 */
.L_x_23:
[----:B------:R-:W-:Y:S05]  /*1860*/  @!P1 BRA `(.L_x_22) ;  /* 0x0000000000a49947 */ /* 0x000fea0003800000 */
.L_x_25:
[----:B----4-:R-:W-:Y:S01]  /*1870*/  LOP3.LUT R19, RZ, R27, RZ, 0x33, !PT ;  /* 0x0000001bff137212 */ /* 0x010fe200078e33ff */
[----:B---3--:R-:W-:Y:S01]  /*1880*/  HFMA2 R11, -RZ, RZ, 1.875, 0 ;  /* 0x3f800000ff0b7431 */ /* 0x008fe200000001ff */
[----:B------:R-:W-:Y:S01]  /*1890*/  IADD3 R27, PT, PT, R27, UR5, RZ ;  /* 0x000000051b1b7c10 */ /* 0x000fe2000fffe0ff */
[----:B--2---:R-:W-:Y:S01]  /*18a0*/  IMAD.MOV.U32 R7, RZ, RZ, 0x3f800000 ;  /* 0x3f800000ff077424 */ /* 0x004fe200078e00ff */
[----:B------:R-:W-:Y:S01]  /*18b0*/  MOV R5, R4 ;  /* 0x0000000400057202 */ /* 0x000fe20000000f00 */
[----:B------:R-:W-:Y:S01]  /*18c0*/  IMAD.IADD R30, R19, 0x1, R28 ;  /* 0x00000001131e7824 */ /* 0x000fe200078e021c */
[----:B------:R-:W-:Y:S01]  /*18d0*/  IADD3 R29, PT, PT, R27, UR5, RZ ;  /* 0x000000051b1d7c10 */ /* 0x000fe2000fffe0ff */
[----:B------:R-:W-:Y:S01]  /*18e0*/  HFMA2 R15, -RZ, RZ, 1.875, 0 ;  /* 0x3f800000ff0f7431 */ /* 0x000fe200000001ff */
[----:B------:R-:W-:Y:S01]  /*18f0*/  LOP3.LUT R27, RZ, R27, RZ, 0x33, !PT ;  /* 0x0000001bff1b7212 */ /* 0x000fe200078e33ff */
[--C-:B------:R-:W-:Y:S01]  /*1900*/  IMAD.MOV.U32 R9, RZ, RZ, R4.reuse ;  /* 0x000000ffff097224 */ /* 0x100fe200078e0004 */
[----:B------:R-:W-:Y:S01]  /*1910*/  IADD3 R38, PT, PT, R29, UR5, RZ ;  /* 0x000000051d267c10 */ /* 0x000fe2000fffe0ff */
[--C-:B------:R-:W-:Y:S01]  /*1920*/  IMAD.MOV.U32 R13, RZ, RZ, R4.reuse ;  /* 0x000000ffff0d7224 */ /* 0x100fe200078e0004 */
[----:B------:R-:W-:Y:S01]  /*1930*/  LOP3.LUT R29, RZ, R29, RZ, 0x33, !PT ;  /* 0x0000001dff1d7212 */ /* 0x000fe200078e33ff */
[----:B------:R-:W-:Y:S01]  /*1940*/  IMAD.MOV.U32 R16, RZ, RZ, R4 ;  /* 0x000000ffff107224 */ /* 0x000fe200078e0004 */
[----:B------:R-:W-:Y:S01]  /*1950*/  LOP3.LUT R31, RZ, R38, RZ, 0x33, !PT ;  /* 0x00000026ff1f7212 */ /* 0x000fe200078e33ff */
[----:B------:R-:W-:Y:S01]  /*1960*/  IMAD.MOV.U32 R19, RZ, RZ, 0x3f800000 ;  /* 0x3f800000ff137424 */ /* 0x000fe200078e00ff */
[----:B------:R-:W-:-:S02]  /*1970*/  IADD3 R32, PT, PT, R27, R28, RZ ;  /* 0x0000001c1b207210 */ /* 0x000fc40007ffe0ff */
[-C--:B------:R-:W-:Y:S02]  /*1980*/  IADD3 R34, PT, PT, R29, R28.reuse, RZ ;  /* 0x0000001c1d227210 */ /* 0x080fe40007ffe0ff */
[----:B------:R-:W-:Y:S01]  /*1990*/  IADD3 R36, PT, PT, R31, R28, RZ ;  /* 0x0000001c1f247210 */ /* 0x000fe20007ffe0ff */
[--C-:B------:R-:W-:Y:S01]  /*19a0*/  IMAD R31, R30, UR9, R41.reuse ;  /* 0x000000091e1f7c24 */ /* 0x100fe2000f8e0229 */
[-C--:B------:R-:W-:Y:S01]  /*19b0*/  MOV R6, R4.reuse ;  /* 0x0000000400067202 */ /* 0x080fe20000000f00 */
[--C-:B------:R-:W-:Y:S01]  /*19c0*/  IMAD R33, R32, UR9, R41.reuse ;  /* 0x0000000920217c24 */ /* 0x100fe2000f8e0229 */
[-C--:B------:R-:W-:Y:S01]  /*19d0*/  MOV R8, R4.reuse ;  /* 0x0000000400087202 */ /* 0x080fe20000000f00 */
[--C-:B------:R-:W-:Y:S01]  /*19e0*/  IMAD R35, R34, UR9, R41.reuse ;  /* 0x0000000922237c24 */ /* 0x100fe2000f8e0229 */
[-C--:B------:R-:W-:Y:S01]  /*19f0*/  MOV R10, R4.reuse ;  /* 0x00000004000a7202 */ /* 0x080fe20000000f00 */
[----:B------:R-:W-:Y:S01]  /*1a00*/  IMAD R37, R36, UR9, R41 ;  /* 0x0000000924257c24 */ /* 0x000fe2000f8e0229 */
[-C--:B------:R-:W-:Y:S01]  /*1a10*/  MOV R12, R4.reuse ;  /* 0x00000004000c7202 */ /* 0x080fe20000000f00 */
[----:B0-----:R-:W-:Y:S01]  /*1a20*/  IMAD.WIDE R30, R31, 0x10, R2 ;  /* 0x000000101f1e7825 */ /* 0x001fe200078e0202 */
[----:B------:R-:W-:-:S02]  /*1a30*/  MOV R14, R4 ;  /* 0x00000004000e7202 */ /* 0x000fc40000000f00 */
[-C--:B------:R-:W-:Y:S01]  /*1a40*/  MOV R17, R4.reuse ;  /* 0x0000000400117202 */ /* 0x080fe20000000f00 */
[--C-:B------:R-:W-:Y:S01]  /*1a50*/  IMAD.WIDE R32, R33, 0x10, R2.reuse ;  /* 0x0000001021207825 */ /* 0x100fe200078e0202 */
[----:B------:R-:W-:Y:S01]  /*1a60*/  MOV R18, R4 ;  /* 0x0000000400127202 */ /* 0x000fe20000000f00 */
[----:B------:R4:W-:Y:S01]  /*1a70*/  STG.E.128 desc[UR6][R30.64], R4 ;  /* 0x000000041e007986 */ /* 0x0009e2000c101d06 */
[----:B------:R-:W-:Y:S01]  /*1a80*/  IADD3 R27, PT, PT, R38, UR5, RZ ;  /* 0x00000005261b7c10 */ /* 0x000fe2000fffe0ff */
[--C-:B------:R-:W-:Y:S02]  /*1a90*/  IMAD.WIDE R34, R35, 0x10, R2.reuse ;  /* 0x0000001023227825 */ /* 0x100fe400078e0202 */
[----:B------:R4:W-:Y:S01]  /*1aa0*/  STG.E.128 desc[UR6][R32.64], R8 ;  /* 0x0000000820007986 */ /* 0x0009e2000c101d06 */
[----:B------:R-:W-:Y:S01]  /*1ab0*/  ISETP.GE.AND P0, PT, R27, R28, PT ;  /* 0x0000001c1b00720c */ /* 0x000fe20003f06270 */
[----:B------:R-:W-:Y:S02]  /*1ac0*/  IMAD.WIDE R36, R37, 0x10, R2 ;  /* 0x0000001025247825 */ /* 0x000fe400078e0202 */
[----:B------:R4:W-:Y:S04]  /*1ad0*/  STG.E.128 desc[UR6][R34.64], R12 ;  /* 0x0000000c22007986 */ /* 0x0009e8000c101d06 */
[----:B------:R4:W-:Y:S06]  /*1ae0*/  STG.E.128 desc[UR6][R36.64], R16 ;  /* 0x0000001024007986 */ /* 0x0009ec000c101d06 */
[----:B------:R-:W-:Y:S05]  /*1af0*/  @!P0 BRA `(.L_x_25) ;  /* 0xfffffffc005c8947 */ /* 0x000fea000383ffff */
.L_x_22:
[----:B-1----:R-:W-:Y:S05]  /*1b00*/  BSYNC.RECONVERGENT B0 ;  /* 0x0000000000007941 */ /* 0x002fea0003800200 */
.L_x_21:
[----:B------:R-:W1:Y:S01]  /*1b10*/  LDCU UR8, c[0x0][0x390] ;  /* 0x00007200ff0877ac */ /* 0x000e620008000800 */
[----:B------:R-:W-:-:S04]  /*1b20*/  IADD3 R41, PT, PT, R41, UR4, RZ ;  /* 0x0000000429297c10 */ /* 0x000fc8000fffe0ff */
[----:B-1----:R-:W-:-:S13]  /*1b30*/  ISETP.GE.AND P0, PT, R41, UR8, PT ;  /* 0x0000000829007c0c */ /* 0x002fda000bf06270 */
[----:B------:R-:W-:Y:S05]  /*1b40*/  @!P0 BRA `(.L_x_26) ;  /* 0xfffffff800ac8947 */ /* 0x000fea000383ffff */
[----:B------:R-:W-:Y:S05]  /*1b50*/  EXIT ;  /* 0x000000000000794d */ /* 0x000fea0003800000 */
        .weak           $__internal_0_$__cuda_sm3x_div_rn_noftz_f32_slowpath
        .type           $__internal_0_$__cuda_sm3x_div_rn_noftz_f32_slowpath,@function
        .size           $__internal_0_$__cuda_sm3x_div_rn_noftz_f32_slowpath,(.L_x_284 - $__internal_0_$__cuda_sm3x_div_rn_noftz_f32_slowpath)
$__internal_0_$__cuda_sm3x_div_rn_noftz_f32_slowpath:
[----:B------:R-:W-:Y:S01]  /*1b60*/  SHF.R.U32.HI R7, RZ, 0x17, R0 ;  /* 0x00000017ff077819 */ /* 0x000fe20000011600 */
[----:B------:R-:W-:Y:S01]  /*1b70*/  BSSY.RECONVERGENT B2, `(.L_x_27) ;  /* 0x0000062000027945 */ /* 0x000fe20003800200 */
[----:B------:R-:W-:Y:S02]  /*1b80*/  SHF.R.U32.HI R3, RZ, 0x17, R27 ;  /* 0x00000017ff037819 */ /* 0x000fe4000001161b */
[----:B------:R-:W-:Y:S02]  /*1b90*/  LOP3.LUT R13, R7, 0xff, RZ, 0xc0, !PT ;  /* 0x000000ff070d7812 */ /* 0x000fe400078ec0ff */
[----:B------:R-:W-:Y:S02]  /*1ba0*/  LOP3.LUT R8, R3, 0xff, RZ, 0xc0, !PT ;  /* 0x000000ff03087812 */ /* 0x000fe400078ec0ff */
[----:B------:R-:W-:-:S03]  /*1bb0*/  IADD3 R9, PT, PT, R13, -0x1, RZ ;  /* 0xffffffff0d097810 */ /* 0x000fc60007ffe0ff */
[----:B------:R-:W-:Y:S01]  /*1bc0*/  VIADD R7, R8, 0xffffffff ;  /* 0xffffffff08077836 */ /* 0x000fe20000000000 */
[----:B------:R-:W-:-:S04]  /*1bd0*/  ISETP.GT.U32.AND P0, PT, R9, 0xfd, PT ;  /* 0x000000fd0900780c */ /* 0x000fc80003f04070 */
[----:B------:R-:W-:-:S13]  /*1be0*/  ISETP.GT.U32.OR P0, PT, R7, 0xfd, P0 ;  /* 0x000000fd0700780c */ /* 0x000fda0000704470 */
[----:B------:R-:W-:Y:S01]  /*1bf0*/  @!P0 MOV R3, RZ ;  /* 0x000000ff00038202 */ /* 0x000fe20000000f00 */
[----:B------:R-:W-:Y:S06]  /*1c00*/  @!P0 BRA `(.L_x_28) ;  /* 0x00000000005c8947 */ /* 0x000fec0003800000 */
[----:B------:R-:W-:Y:S02]  /*1c10*/  FSETP.GTU.FTZ.AND P0, PT, |R27|, +INF , PT ;  /* 0x7f8000001b00780b */ /* 0x000fe40003f1c200 */
[----:B------:R-:W-:-:S04]  /*1c20*/  FSETP.GTU.FTZ.AND P1, PT, |R0|, +INF , PT ;  /* 0x7f8000000000780b */ /* 0x000fc80003f3c200 */
[----:B------:R-:W-:-:S13]  /*1c30*/  PLOP3.LUT P0, PT, P0, P1, PT, 0xf8, 0x8f ;  /* 0x00000000008f781c */ /* 0x000fda0000703f70 */
[----:B------:R-:W-:Y:S05]  /*1c40*/  @P0 BRA `(.L_x_29) ;  /* 0x00000004004c0947 */ /* 0x000fea0003800000 */
[----:B------:R-:W-:-:S13]  /*1c50*/  LOP3.LUT P0, RZ, R0, 0x7fffffff, R27, 0xc8, !PT ;  /* 0x7fffffff00ff7812 */ /* 0x000fda000780c81b */
[----:B------:R-:W-:Y:S05]  /*1c60*/  @!P0 BRA `(.L_x_30) ;  /* 0x00000004003c8947 */ /* 0x000fea0003800000 */
[C---:B------:R-:W-:Y:S02]  /*1c70*/  FSETP.NEU.FTZ.AND P1, PT, |R27|.reuse, +INF , PT ;  /* 0x7f8000001b00780b */ /* 0x040fe40003f3d200 */
[----:B------:R-:W-:Y:S02]  /*1c80*/  FSETP.NEU.FTZ.AND P2, PT, |R0|, +INF , PT ;  /* 0x7f8000000000780b */ /* 0x000fe40003f5d200 */
[----:B------:R-:W-:-:S11]  /*1c90*/  FSETP.NEU.FTZ.AND P0, PT, |R27|, +INF , PT ;  /* 0x7f8000001b00780b */ /* 0x000fd60003f1d200 */
[----:B------:R-:W-:Y:S05]  /*1ca0*/  @!P2 BRA !P1, `(.L_x_30) ;  /* 0x00000004002ca947 */ /* 0x000fea0004800000 */
[----:B------:R-:W-:-:S04]  /*1cb0*/  LOP3.LUT P1, RZ, R27, 0x7fffffff, RZ, 0xc0, !PT ;  /* 0x7fffffff1bff7812 */ /* 0x000fc8000782c0ff */
[----:B------:R-:W-:-:S13]  /*1cc0*/  PLOP3.LUT P1, PT, P2, P1, PT, 0x2f, 0xf2 ;  /* 0x0000000000f2781c */ /* 0x000fda0001722577 */
[----:B------:R-:W-:Y:S05]  /*1cd0*/  @P1 BRA `(.L_x_31) ;  /* 0x0000000400181947 */ /* 0x000fea0003800000 */
[----:B------:R-:W-:-:S04]  /*1ce0*/  LOP3.LUT P1, RZ, R0, 0x7fffffff, RZ, 0xc0, !PT ;  /* 0x7fffffff00ff7812 */ /* 0x000fc8000782c0ff */
[----:B------:R-:W-:-:S13]  /*1cf0*/  PLOP3.LUT P0, PT, P0, P1, PT, 0x2f, 0xf2 ;  /* 0x0000000000f2781c */ /* 0x000fda0000702577 */
[----:B------:R-:W-:Y:S05]  /*1d00*/  @P0 BRA `(.L_x_32) ;  /* 0x0000000400000947 */ /* 0x000fea0003800000 */
[----:B------:R-:W-:Y:S02]  /*1d10*/  ISETP.GE.AND P0, PT, R7, RZ, PT ;  /* 0x000000ff0700720c */ /* 0x000fe40003f06270 */
[----:B------:R-:W-:-:S11]  /*1d20*/  ISETP.GE.AND P1, PT, R9, RZ, PT ;  /* 0x000000ff0900720c */ /* 0x000fd60003f26270 */
[----:B------:R-:W-:Y:S01]  /*1d30*/  @P0 MOV R3, RZ ;  /* 0x000000ff00030202 */ /* 0x000fe20000000f00 */
[----:B------:R-:W-:Y:S01]  /*1d40*/  @!P0 FFMA R27, R27, 1.84467440737095516160e+19, RZ ;  /* 0x5f8000001b1b8823 */ /* 0x000fe200000000ff */
[----:B------:R-:W-:Y:S01]  /*1d50*/  @!P0 MOV R3, 0xffffffc0 ;  /* 0xffffffc000038802 */ /* 0x000fe20000000f00 */
[----:B------:R-:W-:-:S03]  /*1d60*/  @!P1 FFMA R0, R0, 1.84467440737095516160e+19, RZ ;  /* 0x5f80000000009823 */ /* 0x000fc600000000ff */
[----:B------:R-:W-:-:S07]  /*1d70*/  @!P1 IADD3 R3, PT, PT, R3, 0x40, RZ ;  /* 0x0000004003039810 */ /* 0x000fce0007ffe0ff */
.L_x_28:
[----:B------:R-:W-:Y:S01]  /*1d80*/  LEA R7, R13, 0xc0800000, 0x17 ;  /* 0xc08000000d077811 */ /* 0x000fe200078eb8ff */
[----:B------:R-:W-:Y:S01]  /*1d90*/  BSSY.RECONVERGENT B3, `(.L_x_33) ;  /* 0x0000036000037945 */ /* 0x000fe20003800200 */
[----:B------:R-:W-:-:S03]  /*1da0*/  IADD3 R8, PT, PT, R8, -0x7f, RZ ;  /* 0xffffff8108087810 */ /* 0x000fc60007ffe0ff */
[----:B------:R-:W-:Y:S02]  /*1db0*/  IMAD.IADD R7, R0, 0x1, -R7 ;  /* 0x0000000100077824 */ /* 0x000fe400078e0a07 */
[C---:B------:R-:W-:Y:S01]  /*1dc0*/  IMAD R0, R8.reuse, -0x800000, R27 ;  /* 0xff80000008007824 */ /* 0x040fe200078e021b */
[----:B------:R-:W-:Y:S01]  /*1dd0*/  IADD3 R8, PT, PT, R8, 0x7f, -R13 ;  /* 0x0000007f08087810 */ /* 0x000fe20007ffe80d */
[----:B------:R-:W0:Y:S01]  /*1de0*/  MUFU.RCP R9, R7 ;  /* 0x0000000700097308 */ /* 0x000e220000001000 */
[----:B------:R-:W-:Y:S02]  /*1df0*/  FADD.FTZ R11, -R7, -RZ ;  /* 0x800000ff070b7221 */ /* 0x000fe40000010100 */
[----:B------:R-:W-:Y:S02]  /*1e00*/  IADD3 R8, PT, PT, R8, R3, RZ ;  /* 0x0000000308087210 */ /* 0x000fe40007ffe0ff */
[----:B0-----:R-:W-:-:S04]  /*1e10*/  FFMA R10, R9, R11, 1 ;  /* 0x3f800000090a7423 */ /* 0x001fc8000000000b */
[----:B------:R-:W-:-:S04]  /*1e20*/  FFMA R12, R9, R10, R9 ;  /* 0x0000000a090c7223 */ /* 0x000fc80000000009 */
[----:B------:R-:W-:-:S04]  /*1e30*/  FFMA R9, R0, R12, RZ ;  /* 0x0000000c00097223 */ /* 0x000fc800000000ff */
[----:B------:R-:W-:-:S04]  /*1e40*/  FFMA R10, R11, R9, R0 ;  /* 0x000000090b0a7223 */ /* 0x000fc80000000000 */
[----:B------:R-:W-:-:S04]  /*1e50*/  FFMA R15, R12, R10, R9 ;  /* 0x0000000a0c0f7223 */ /* 0x000fc80000000009 */
[----:B------:R-:W-:-:S04]  /*1e60*/  FFMA R10, R11, R15, R0 ;  /* 0x0000000f0b0a7223 */ /* 0x000fc80000000000 */
[----:B------:R-:W-:-:S05]  /*1e70*/  FFMA R9, R12, R10, R15 ;  /* 0x0000000a0c097223 */ /* 0x000fca000000000f */
[----:B------:R-:W-:-:S04]  /*1e80*/  SHF.R.U32.HI R0, RZ, 0x17, R9 ;  /* 0x00000017ff007819 */ /* 0x000fc80000011609 */
[----:B------:R-:W-:-:S04]  /*1e90*/  LOP3.LUT R0, R0, 0xff, RZ, 0xc0, !PT ;  /* 0x000000ff00007812 */ /* 0x000fc800078ec0ff */
[----:B------:R-:W-:-:S04]  /*1ea0*/  IADD3 R11, PT, PT, R0, R8, RZ ;  /* 0x00000008000b7210 */ /* 0x000fc80007ffe0ff */
[----:B------:R-:W-:-:S04]  /*1eb0*/  IADD3 R0, PT, PT, R11, -0x1, RZ ;  /* 0xffffffff0b007810 */ /* 0x000fc80007ffe0ff */
[----:B------:R-:W-:-:S13]  /*1ec0*/  ISETP.GE.U32.AND P0, PT, R0, 0xfe, PT ;  /* 0x000000fe0000780c */ /* 0x000fda0003f06070 */
[----:B------:R-:W-:Y:S05]  /*1ed0*/  @!P0 BRA `(.L_x_34) ;  /* 0x0000000000808947 */ /* 0x000fea0003800000 */
[----:B------:R-:W-:-:S13]  /*1ee0*/  ISETP.GT.AND P0, PT, R11, 0xfe, PT ;  /* 0x000000fe0b00780c */ /* 0x000fda0003f04270 */
[----:B------:R-:W-:Y:S05]  /*1ef0*/  @P0 BRA `(.L_x_35) ;  /* 0x00000000006c0947 */ /* 0x000fea0003800000 */
[----:B------:R-:W-:-:S13]  /*1f00*/  ISETP.GE.AND P0, PT, R11, 0x1, PT ;  /* 0x000000010b00780c */ /* 0x000fda0003f06270 */
[----:B------:R-:W-:Y:S05]  /*1f10*/  @P0 BRA `(.L_x_36) ;  /* 0x0000000000740947 */ /* 0x000fea0003800000 */
[----:B------:R-:W-:Y:S02]  /*1f20*/  ISETP.GE.AND P0, PT, R11, -0x18, PT ;  /* 0xffffffe80b00780c */ /* 0x000fe40003f06270 */
[----:B------:R-:W-:-:S11]  /*1f30*/  LOP3.LUT R9, R9, 0x80000000, RZ, 0xc0, !PT ;  /* 0x8000000009097812 */ /* 0x000fd600078ec0ff */
[----:B------:R-:W-:Y:S05]  /*1f40*/  @!P0 BRA `(.L_x_36) ;  /* 0x0000000000688947 */ /* 0x000fea0003800000 */
[CCC-:B------:R-:W-:Y:S01]  /*1f50*/  FFMA.RZ R0, R12.reuse, R10.reuse, R15.reuse ;  /* 0x0000000a0c007223 */ /* 0x1c0fe2000000c00f */
[C---:B------:R-:W-:Y:S02]  /*1f60*/  VIADD R8, R11.reuse, 0x20 ;  /* 0x000000200b087836 */ /* 0x040fe40000000000 */
[-CC-:B------:R-:W-:Y:S01]  /*1f70*/  FFMA.RM R3, R12, R10.reuse, R15.reuse ;  /* 0x0000000a0c037223 */ /* 0x180fe2000000400f */
[C---:B------:R-:W-:Y:S02]  /*1f80*/  ISETP.NE.AND P2, PT, R11.reuse, RZ, PT ;  /* 0x000000ff0b00720c */ /* 0x040fe40003f45270 */
[----:B------:R-:W-:Y:S01]  /*1f90*/  LOP3.LUT R7, R0, 0x7fffff, RZ, 0xc0, !PT ;  /* 0x007fffff00077812 */ /* 0x000fe200078ec0ff */
[----:B------:R-:W-:Y:S01]  /*1fa0*/  FFMA.RP R0, R12, R10, R15 ;  /* 0x0000000a0c007223 */ /* 0x000fe2000000800f */
[----:B------:R-:W-:Y:S02]  /*1fb0*/  ISETP.NE.AND P1, PT, R11, RZ, PT ;  /* 0x000000ff0b00720c */ /* 0x000fe40003f25270 */
[----:B------:R-:W-:-:S02]  /*1fc0*/  LOP3.LUT R7, R7, 0x800000, RZ, 0xfc, !PT ;  /* 0x0080000007077812 */ /* 0x000fc400078efcff */
[----:B------:R-:W-:Y:S02]  /*1fd0*/  IADD3 R10, PT, PT, -R11, RZ, RZ ;  /* 0x000000ff0b0a7210 */ /* 0x000fe40007ffe1ff */
[----:B------:R-:W-:Y:S02]  /*1fe0*/  SHF.L.U32 R8, R7, R8, RZ ;  /* 0x0000000807087219 */ /* 0x000fe400000006ff */
[----:B------:R-:W-:Y:S02]  /*1ff0*/  FSETP.NEU.FTZ.AND P0, PT, R0, R3, PT ;  /* 0x000000030000720b */ /* 0x000fe40003f1d000 */
[----:B------:R-:W-:Y:S02]  /*2000*/  SEL R0, R10, RZ, P2 ;  /* 0x000000ff0a007207 */ /* 0x000fe40001000000 */
[----:B------:R-:W-:Y:S02]  /*2010*/  ISETP.NE.AND P1, PT, R8, RZ, P1 ;  /* 0x000000ff0800720c */ /* 0x000fe40000f25270 */
[----:B------:R-:W-:-:S02]  /*2020*/  SHF.R.U32.HI R0, RZ, R0, R7 ;  /* 0x00000000ff007219 */ /* 0x000fc40000011607 */
[----:B------:R-:W-:Y:S02]  /*2030*/  PLOP3.LUT P0, PT, P0, P1, PT, 0xf8, 0x8f ;  /* 0x00000000008f781c */ /* 0x000fe40000703f70 */
[----:B------:R-:W-:Y:S02]  /*2040*/  SHF.R.U32.HI R8, RZ, 0x1, R0 ;  /* 0x00000001ff087819 */ /* 0x000fe40000011600 */
[----:B------:R-:W-:-:S04]  /*2050*/  SEL R3, RZ, 0x1, !P0 ;  /* 0x00000001ff037807 */ /* 0x000fc80004000000 */
[----:B------:R-:W-:-:S04]  /*2060*/  LOP3.LUT R3, R3, 0x1, R8, 0xf8, !PT ;  /* 0x0000000103037812 */ /* 0x000fc800078ef808 */
[----:B------:R-:W-:-:S04]  /*2070*/  LOP3.LUT R3, R3, R0, RZ, 0xc0, !PT ;  /* 0x0000000003037212 */ /* 0x000fc800078ec0ff */
[----:B------:R-:W-:-:S04]  /*2080*/  IADD3 R8, PT, PT, R8, R3, RZ ;  /* 0x0000000308087210 */ /* 0x000fc80007ffe0ff */
[----:B------:R-:W-:Y:S01]  /*2090*/  LOP3.LUT R9, R8, R9, RZ, 0xfc, !PT ;  /* 0x0000000908097212 */ /* 0x000fe200078efcff */
[----:B------:R-:W-:Y:S06]  /*20a0*/  BRA `(.L_x_36) ;  /* 0x0000000000107947 */ /* 0x000fec0003800000 */
.L_x_35:
[----:B------:R-:W-:-:S04]  /*20b0*/  LOP3.LUT R9, R9, 0x80000000, RZ, 0xc0, !PT ;  /* 0x8000000009097812 */ /* 0x000fc800078ec0ff */
[----:B------:R-:W-:Y:S01]  /*20c0*/  LOP3.LUT R9, R9, 0x7f800000, RZ, 0xfc, !PT ;  /* 0x7f80000009097812 */ /* 0x000fe200078efcff */
[----:B------:R-:W-:Y:S06]  /*20d0*/  BRA `(.L_x_36) ;  /* 0x0000000000047947 */ /* 0x000fec0003800000 */
.L_x_34:
[----:B------:R-:W-:-:S07]  /*20e0*/  LEA R9, R8, R9, 0x17 ;  /* 0x0000000908097211 */ /* 0x000fce00078eb8ff */
.L_x_36:
[----:B------:R-:W-:Y:S05]  /*20f0*/  BSYNC.RECONVERGENT B3 ;  /* 0x0000000000037941 */ /* 0x000fea0003800200 */
.L_x_33:
[----:B------:R-:W-:Y:S05]  /*2100*/  BRA `(.L_x_37) ;  /* 0x0000000000207947 */ /* 0x000fea0003800000 */
.L_x_32:
[----:B------:R-:W-:-:S04]  /*2110*/  LOP3.LUT R0, R0, 0x80000000, R27, 0x48, !PT ;  /* 0x8000000000007812 */ /* 0x000fc800078e481b */
[----:B------:R-:W-:Y:S01]  /*2120*/  LOP3.LUT R9, R0, 0x7f800000, RZ, 0xfc, !PT ;  /* 0x7f80000000097812 */ /* 0x000fe200078efcff */
[----:B------:R-:W-:Y:S06]  /*2130*/  BRA `(.L_x_37) ;  /* 0x0000000000147947 */ /* 0x000fec0003800000 */
.L_x_31:
[----:B------:R-:W-:Y:S01]  /*2140*/  LOP3.LUT R9, R0, 0x80000000, R27, 0x48, !PT ;  /* 0x8000000000097812 */ /* 0x000fe200078e481b */
[----:B------:R-:W-:Y:S06]  /*2150*/  BRA `(.L_x_37) ;  /* 0x00000000000c7947 */ /* 0x000fec0003800000 */
.L_x_30:
[----:B------:R-:W0:Y:S01]  /*2160*/  MUFU.RSQ R9, -QNAN ;  /* 0xffc0000000097908 */ /* 0x000e220000001400 */
[----:B------:R-:W-:Y:S05]  /*2170*/  BRA `(.L_x_37) ;  /* 0x0000000000047947 */ /* 0x000fea0003800000 */
.L_x_29:
[----:B------:R-:W-:-:S07]  /*2180*/  FADD.FTZ R9, R27, R0 ;  /* 0x000000001b097221 */ /* 0x000fce0000010000 */
.L_x_37:
[----:B------:R-:W-:Y:S05]  /*2190*/  BSYNC.RECONVERGENT B2 ;  /* 0x0000000000027941 */ /* 0x000fea0003800200 */
.L_x_27:
[----:B------:R-:W-:-:S04]  /*21a0*/  HFMA2 R7, -RZ, RZ, 0, 0 ;  /* 0x00000000ff077431 */ /* 0x000fc800000001ff */
[----:B0-----:R-:W-:Y:S05]  /*21b0*/  RET.REL.NODEC R6 `(_Z11kernel_ssaaP6float4S0_iii) ;  /* 0xffffffdc06907950 */ /* 0x001fea0003c3ffff */
.L_x_38:
[----:B------:R-:W-:-:S00]  /*21c0*/  BRA `(.L_x_38) ;  /* 0xfffffffc00fc7947 */ /* 0x000fc0000383ffff */
[----:B------:R-:W-:-:S00]  /*21d0*/  NOP ;  /* 0x0000000000007918 */ /* 0x000fc00000000000 */
        /* <DEDUP_REMOVED lines=10> */
.L_x_284:


//--------------------- .text._Z14kernel_compactP3rayS0_iPi --------------------------
	.section	.text._Z14kernel_compactP3rayS0_iPi,"ax",@progbits
	.align	128
        .global         _Z14kernel_compactP3rayS0_iPi
        .type           _Z14kernel_compactP3rayS0_iPi,@function
        .size           _Z14kernel_compactP3rayS0_iPi,(.L_x_292 - _Z14kernel_compactP3rayS0_iPi)
        .other          _Z14kernel_compactP3rayS0_iPi,@"STO_CUDA_ENTRY STV_DEFAULT"
_Z14kernel_compactP3rayS0_iPi:
.text._Z14kernel_compactP3rayS0_iPi:
[----:B------:R-:W-:Y:S01]  /*0000*/  LDC R1, c[0x0][0x37c] ;  /* 0x0000df00ff017b82 */ /* 0x000fe20000000800 */
[----:B------:R-:W0:Y:S07]  /*0010*/  S2R R11, SR_TID.X ;  /* 0x00000000000b7919 */ /* 0x000e2e0000002100 */
[----:B------:R-:W0:Y:S01]  /*0020*/  S2UR UR4, SR_CTAID.X ;  /* 0x00000000000479c3 */ /* 0x000e220000002500 */
[----:B------:R-:W1:Y:S07]  /*0030*/  LDCU UR5, c[0x0][0x390] ;  /* 0x00007200ff0577ac */ /* 0x000e6e0008000800 */
[----:B------:R-:W0:Y:S02]  /*0040*/  LDC R0, c[0x0][0x360] ;  /* 0x0000d800ff007b82 */ /* 0x000e240000000800 */
[----:B0-----:R-:W-:-:S05]  /*0050*/  IMAD R11, R0, UR4, R11 ;  /* 0x00000004000b7c24 */ /* 0x001fca000f8e020b */
[----:B-1----:R-:W-:-:S13]  /*0060*/  ISETP.GE.AND P0, PT, R11, UR5, PT ;  /* 0x000000050b007c0c */ /* 0x002fda000bf06270 */
[----:B------:R-:W-:Y:S05]  /*0070*/  @P0 EXIT ;  /* 0x000000000000094d */ /* 0x000fea0003800000 */
[----:B------:R-:W0:Y:S01]  /*0080*/  LDC.64 R2, c[0x0][0x388] ;  /* 0x0000e200ff027b82 */ /* 0x000e220000000a00 */
[----:B------:R-:W1:Y:S01]  /*0090*/  LDCU UR4, c[0x0][0x370] ;  /* 0x00006e00ff0477ac */ /* 0x000e620008000800 */
[----:B------:R-:W2:Y:S06]  /*00a0*/  LDCU.64 UR6, c[0x0][0x358] ;  /* 0x00006b00ff0677ac */ /* 0x000eac0008000a00 */
[----:B------:R-:W3:Y:S01]  /*00b0*/  LDC.64 R4, c[0x0][0x380] ;  /* 0x0000e000ff047b82 */ /* 0x000ee20000000a00 */
[----:B------:R-:W4:Y:S01]  /*00c0*/  LDCU UR5, c[0x0][0x390] ;  /* 0x00007200ff0577ac */ /* 0x000f220008000800 */
[----:B-1----:R-:W-:-:S07]  /*00d0*/  IMAD R0, R0, UR4, RZ ;  /* 0x0000000400007c24 */ /* 0x002fce000f8e02ff */
.L_x_41:
[----:B0-----:R-:W-:-:S05]  /*00e0*/  IMAD.WIDE R8, R11, 0x24, R2 ;  /* 0x000000240b087825 */ /* 0x001fca00078e0202 */
[----:B--2---:R-:W2:Y:S01]  /*00f0*/  LDG.E R10, desc[UR6][R8.64+0x18] ;  /* 0x00001806080a7981 */ /* 0x004ea2000c1e1900 */
[----:B------:R-:W-:Y:S01]  /*0100*/  IMAD.IADD R11, R0, 0x1, R11 ;  /* 0x00000001000b7824 */ /* 0x000fe200078e020b */
[----:B------:R-:W-:Y:S04]  /*0110*/  BSSY.RECONVERGENT B0, `(.L_x_39) ;  /* 0x0000022000007945 */ /* 0x000fe80003800200 */
[----:B----4-:R-:W-:Y:S02]  /*0120*/  ISETP.GE.AND P0, PT, R11, UR5, PT ;  /* 0x000000050b007c0c */ /* 0x010fe4000bf06270 */
[----:B--2---:R-:W-:-:S13]  /*0130*/  ISETP.NE.AND P1, PT, R10, -0x1, PT ;  /* 0xffffffff0a00780c */ /* 0x004fda0003f25270 */
[----:B------:R-:W-:Y:S05]  /*0140*/  @!P1 BRA `(.L_x_40) ;  /* 0x0000000000789947 */ /* 0x000fea0003800000 */
[----:B------:R-:W0:Y:S01]  /*0150*/  S2R R13, SR_LANEID ;  /* 0x00000000000d7919 */ /* 0x000e220000000000 */
[----:B------:R-:W-:Y:S01]  /*0160*/  VOTEU.ANY UR4, UPT, PT ;  /* 0x0000000000047886 */ /* 0x000fe200038e0100 */
[----:B------:R-:W1:Y:S01]  /*0170*/  LDC.64 R6, c[0x0][0x398] ;  /* 0x0000e600ff067b82 */ /* 0x000e620000000a00 */
[----:B------:R-:W0:Y:S01]  /*0180*/  FLO.U32 R16, UR4 ;  /* 0x0000000400107d00 */ /* 0x000e2200080e0000 */
[----:B------:R-:W2:Y:S04]  /*0190*/  LDG.E R15, desc[UR6][R8.64] ;  /* 0x00000006080f7981 */ /* 0x000ea8000c1e1900 */
[----:B------:R-:W4:Y:S03]  /*01a0*/  LDG.E R17, desc[UR6][R8.64+0x4] ;  /* 0x0000040608117981 */ /* 0x000f26000c1e1900 */
[----:B------:R-:W1:Y:S01]  /*01b0*/  POPC R14, UR4 ;  /* 0x00000004000e7d09 */ /* 0x000e620008000000 */
[----:B------:R-:W5:Y:S04]  /*01c0*/  LDG.E R19, desc[UR6][R8.64+0x8] ;  /* 0x0000080608137981 */ /* 0x000f68000c1e1900 */
[----:B------:R-:W5:Y:S04]  /*01d0*/  LDG.E R21, desc[UR6][R8.64+0xc] ;  /* 0x00000c0608157981 */ /* 0x000f68000c1e1900 */
[----:B------:R-:W5:Y:S04]  /*01e0*/  LDG.E R23, desc[UR6][R8.64+0x10] ;  /* 0x0000100608177981 */ /* 0x000f68000c1e1900 */
[----:B------:R-:W5:Y:S04]  /*01f0*/  LDG.E R25, desc[UR6][R8.64+0x14] ;  /* 0x0000140608197981 */ /* 0x000f68000c1e1900 */
[----:B------:R-:W5:Y:S01]  /*0200*/  LDG.E R27, desc[UR6][R8.64+0x1c] ;  /* 0x00001c06081b7981 */ /* 0x000f62000c1e1900 */
[----:B0-----:R-:W-:-:S03]  /*0210*/  ISETP.EQ.U32.AND P1, PT, R16, R13, PT ;  /* 0x0000000d1000720c */ /* 0x001fc60003f22070 */
[----:B------:R-:W5:Y:S10]  /*0220*/  LDG.E R29, desc[UR6][R8.64+0x20] ;  /* 0x00002006081d7981 */ /* 0x000f74000c1e1900 */
[----:B-1----:R-:W3:Y:S01]  /*0230*/  @P1 ATOMG.E.ADD.STRONG.GPU PT, R7, desc[UR6][R6.64], R14 ;  /* 0x8000000e060719a8 */ /* 0x002ee200081ef106 */
[----:B------:R-:W0:Y:S02]  /*0240*/  S2R R12, SR_LTMASK ;  /* 0x00000000000c7919 */ /* 0x000e240000003900 */
[----:B0-----:R-:W-:-:S06]  /*0250*/  LOP3.LUT R18, R12, UR4, RZ, 0xc0, !PT ;  /* 0x000000040c127c12 */ /* 0x001fcc000f8ec0ff */
[----:B------:R-:W0:Y:S01]  /*0260*/  POPC R18, R18 ;  /* 0x0000001200127309 */ /* 0x000e220000000000 */
[----:B---3--:R-:W0:Y:S02]  /*0270*/  SHFL.IDX PT, R13, R7, R16, 0x1f ;  /* 0x00001f10070d7589 */ /* 0x008e2400000e0000 */
[----:B0-----:R-:W-:-:S05]  /*0280*/  IADD3 R13, PT, PT, R13, R18, RZ ;  /* 0x000000120d0d7210 */ /* 0x001fca0007ffe0ff */
[----:B------:R-:W-:-:S05]  /*0290*/  IMAD.WIDE R12, R13, 0x24, R4 ;  /* 0x000000240d0c7825 */ /* 0x000fca00078e0204 */
[----:B--2---:R0:W-:Y:S04]  /*02a0*/  STG.E desc[UR6][R12.64], R15 ;  /* 0x0000000f0c007986 */ /* 0x0041e8000c101906 */
[----:B----4-:R0:W-:Y:S04]  /*02b0*/  STG.E desc[UR6][R12.64+0x4], R17 ;  /* 0x000004110c007986 */ /* 0x0101e8000c101906 */
[----:B-----5:R0:W-:Y:S04]  /*02c0*/  STG.E desc[UR6][R12.64+0x8], R19 ;  /* 0x000008130c007986 */ /* 0x0201e8000c101906 */
[----:B------:R0:W-:Y:S04]  /*02d0*/  STG.E desc[UR6][R12.64+0xc], R21 ;  /* 0x00000c150c007986 */ /* 0x0001e8000c101906 */
[----:B------:R0:W-:Y:S04]  /*02e0*/  STG.E desc[UR6][R12.64+0x10], R23 ;  /* 0x000010170c007986 */ /* 0x0001e8000c101906 */
[----:B------:R0:W-:Y:S04]  /*02f0*/  STG.E desc[UR6][R12.64+0x14], R25 ;  /* 0x000014190c007986 */ /* 0x0001e8000c101906 */
[----:B------:R0:W-:Y:S04]  /*0300*/  STG.E desc[UR6][R12.64+0x18], R10 ;  /* 0x0000180a0c007986 */ /* 0x0001e8000c101906 */
[----:B------:R0:W-:Y:S04]  /*0310*/  STG.E desc[UR6][R12.64+0x1c], R27 ;  /* 0x00001c1b0c007986 */ /* 0x0001e8000c101906 */
[----:B------:R0:W-:Y:S02]  /*0320*/  STG.E desc[UR6][R12.64+0x20], R29 ;  /* 0x0000201d0c007986 */ /* 0x0001e4000c101906 */
.L_x_40:
[----:B------:R-:W-:Y:S05]  /*0330*/  BSYNC.RECONVERGENT B0 ;  /* 0x0000000000007941 */ /* 0x000fea0003800200 */
.L_x_39:
[----:B------:R-:W-:Y:S05]  /*0340*/  @!P0 BRA `(.L_x_41) ;  /* 0xfffffffc00648947 */ /* 0x000fea000383ffff */
[----:B------:R-:W-:Y:S05]  /*0350*/  EXIT ;  /* 0x000000000000794d */ /* 0x000fea0003800000 */
.L_x_42:
        /* <DEDUP_REMOVED lines=10> */
.L_x_292:


//--------------------- .text._Z11kernel_raysP3rayS0_P6float4P4trigP6rroundP5lightP8materialiiiiiP6uchar4iii --------------------------
	.section	.text._Z11kernel_raysP3rayS0_P6float4P4trigP6rroundP5lightP8materialiiiiiP6uchar4iii,"ax",@progbits
	.align	128
        .global         _Z11kernel_raysP3rayS0_P6float4P4trigP6rroundP5lightP8materialiiiiiP6uchar4iii
        .type           _Z11kernel_raysP3rayS0_P6float4P4trigP6rroundP5lightP8materialiiiiiP6uchar4iii,@function
        .size           _Z11kernel_raysP3rayS0_P6float4P4trigP6rroundP5lightP8materialiiiiiP6uchar4iii,(.L_x_287 - _Z11kernel_raysP3rayS0_P6float4P4trigP6rroundP5lightP8materialiiiiiP6uchar4iii)
        .other          _Z11kernel_raysP3rayS0_P6float4P4trigP6rroundP5lightP8materialiiiiiP6uchar4iii,@"STO_CUDA_ENTRY STV_DEFAULT"
_Z11kernel_raysP3rayS0_P6float4P4trigP6rroundP5lightP8materialiiiiiP6uchar4iii:
.text._Z11kernel_raysP3rayS0_P6float4P4trigP6rroundP5lightP8materialiiiiiP6uchar4iii:
        /* <DEDUP_REMOVED lines=8> */
[----:B------:R-:W0:Y:S01]  /*0080*/  LDCU.64 UR10, c[0x0][0x3d8] ;  /* 0x00007b00ff0a77ac */ /* 0x000e220008000a00 */
[----:B------:R-:W1:Y:S01]  /*0090*/  LDCU UR4, c[0x0][0x370] ;  /* 0x00006e00ff0477ac */ /* 0x000e620008000800 */
[----:B------:R-:W2:Y:S01]  /*00a0*/  LDCU UR6, c[0x0][0x3c4] ;  /* 0x00007880ff0677ac */ /* 0x000ea20008000800 */
[----:B------:R-:W3:Y:S01]  /*00b0*/  LDCU.64 UR8, c[0x0][0x358] ;  /* 0x00006b00ff0877ac */ /* 0x000ee20008000a00 */
[----:B0-----:R-:W0:Y:S01]  /*00c0*/  I2F.F64 R30, UR10 ;  /* 0x0000000a001e7d12 */ /* 0x001e220008201c00 */
[----:B-1----:R-:W-:-:S07]  /*00d0*/  IMAD R14, R14, UR4, RZ ;  /* 0x000000040e0e7c24 */ /* 0x002fce000f8e02ff */
[----:B------:R-:W1:Y:S01]  /*00e0*/  I2F.F64 R28, UR11 ;  /* 0x0000000b001c7d12 */ /* 0x000e620008201c00 */
[----:B--23--:R-:W-:-:S12]  /*00f0*/  UIADD3 UR6, UPT, UPT, -UR6, URZ, URZ ;  /* 0x000000ff06067290 */ /* 0x00cfd8000fffe1ff */
.L_x_166:
[----:B--2---:R-:W2:Y:S02]  /*0100*/  LDC.64 R26, c[0x0][0x380] ;  /* 0x0000e000ff1a7b82 */ /* 0x004ea40000000a00 */
[----:B--2---:R-:W-:-:S05]  /*0110*/  IMAD.WIDE R26, R15, 0x24, R26 ;  /* 0x000000240f1a7825 */ /* 0x004fca00078e021a */
[----:B------:R-:W2:Y:S01]  /*0120*/  LDG.E R8, desc[UR8][R26.64+0x18] ;  /* 0x000018081a087981 */ /* 0x000ea2000c1e1900 */
[----:B------:R-:W-:Y:S01]  /*0130*/  BSSY B0, `(.L_x_43) ;  /* 0x00004d9000007945 */ /* 0x000fe20003800000 */
[----:B--2---:R-:W-:-:S13]  /*0140*/  ISETP.NE.AND P0, PT, R8, -0x1, PT ;  /* 0xffffffff0800780c */ /* 0x004fda0003f05270 */
[----:B---3-5:R-:W-:Y:S05]  /*0150*/  @!P0 BRA `(.L_x_44) ;  /* 0x0000004c00588947 */ /* 0x028fea0003800000 */
[----:B------:R2:W5:Y:S01]  /*0160*/  LDG.E R7, desc[UR8][R26.64] ;  /* 0x000000081a077981 */ /* 0x000562000c1e1900 */
[----:B------:R-:W3:Y:S03]  /*0170*/  LDCU UR4, c[0x0][0x3c4] ;  /* 0x00007880ff0477ac */ /* 0x000ee60008000800 */
[----:B------:R2:W5:Y:S04]  /*0180*/  LDG.E R6, desc[UR8][R26.64+0x4] ;  /* 0x000004081a067981 */ /* 0x000568000c1e1900 */
[----:B------:R2:W5:Y:S04]  /*0190*/  LDG.E R4, desc[UR8][R26.64+0x8] ;  /* 0x000008081a047981 */ /* 0x000568000c1e1900 */
[----:B------:R2:W5:Y:S04]  /*01a0*/  LDG.E R5, desc[UR8][R26.64+0xc] ;  /* 0x00000c081a057981 */ /* 0x000568000c1e1900 */
[----:B------:R2:W5:Y:S04]  /*01b0*/  LDG.E R2, desc[UR8][R26.64+0x10] ;  /* 0x000010081a027981 */ /* 0x000568000c1e1900 */
[----:B------:R2:W5:Y:S01]  /*01c0*/  LDG.E R3, desc[UR8][R26.64+0x14] ;  /* 0x000014081a037981 */ /* 0x000562000c1e1900 */
[----:B---3--:R-:W-:Y:S01]  /*01d0*/  UISETP.GE.AND UP0, UPT, UR4, 0x1, UPT ;  /* 0x000000010400788c */ /* 0x008fe2000bf06270 */
[----:B------:R-:W-:Y:S01]  /*01e0*/  HFMA2 R12, -RZ, RZ, -1.875, 0 ;  /* 0xbf800000ff0c7431 */ /* 0x000fe200000001ff */
[----:B------:R-:W-:-:S07]  /*01f0*/  MOV R13, 0xffffffff ;  /* 0xffffffff000d7802 */ /* 0x000fce0000000f00 */
[----:B--2---:R-:W-:Y:S05]  /*0200*/  BRA.U !UP0, `(.L_x_45) ;  /* 0x0000000508d47547 */ /* 0x004fea000b800000 */
[----:B------:R-:W2:Y:S01]  /*0210*/  LDCU.64 UR4, c[0x0][0x398] ;  /* 0x00007300ff0477ac */ /* 0x000ea20008000a00 */
[----:B------:R-:W-:Y:S01]  /*0220*/  BSSY.RECONVERGENT B3, `(.L_x_45) ;  /* 0x0000073000037945 */ /* 0x000fe20003800200 */
[----:B------:R-:W-:Y:S02]  /*0230*/  MOV R12, 0xbf800000 ;  /* 0xbf800000000c7802 */ /* 0x000fe40000000f00 */
[----:B------:R-:W-:Y:S02]  /*0240*/  MOV R13, 0xffffffff ;  /* 0xffffffff000d7802 */ /* 0x000fe40000000f00 */
[----:B------:R-:W-:Y:S02]  /*0250*/  MOV R34, RZ ;  /* 0x000000ff00227202 */ /* 0x000fe40000000f00 */
[----:B------:R-:W-:Y:S01]  /*0260*/  MOV R32, UR6 ;  /* 0x0000000600207c02 */ /* 0x000fe20008000f00 */
[----:B--2---:R-:W-:-:S04]  /*0270*/  UIADD3 UR4, UP0, UPT, UR4, 0x10, URZ ;  /* 0x0000001004047890 */ /* 0x004fc8000ff1e0ff */
[----:B------:R-:W-:Y:S02]  /*0280*/  UIADD3.X UR5, UPT, UPT, URZ, UR5, URZ, UP0, !UPT ;  /* 0x00000005ff057290 */ /* 0x000fe400087fe4ff */
[----:B------:R-:W-:-:S04]  /*0290*/  MOV R36, UR4 ;  /* 0x0000000400247c02 */ /* 0x000fc80008000f00 */
[----:B------:R-:W-:-:S07]  /*02a0*/  MOV R37, UR5 ;  /* 0x0000000500257c02 */ /* 0x000fce0008000f00 */
.L_x_54:
[----:B------:R-:W2:Y:S04]  /*02b0*/  LDG.E R25, desc[UR8][R36.64+-0x8] ;  /* 0xfffff80824197981 */ /* 0x000ea8000c1e1900 */
[----:B------:R-:W2:Y:S04]  /*02c0*/  LDG.E R19, desc[UR8][R36.64+0x10] ;  /* 0x0000100824137981 */ /* 0x000ea8000c1e1900 */
[----:B------:R-:W3:Y:S04]  /*02d0*/  LDG.E R16, desc[UR8][R36.64+-0x10] ;  /* 0xfffff00824107981 */ /* 0x000ee8000c1e1900 */
[----:B------:R-:W4:Y:S04]  /*02e0*/  LDG.E R11, desc[UR8][R36.64+-0xc] ;  /* 0xfffff408240b7981 */ /* 0x000f28000c1e1900 */
[----:B------:R-:W3:Y:S04]  /*02f0*/  LDG.E R21, desc[UR8][R36.64+0x8] ;  /* 0x0000080824157981 */ /* 0x000ee8000c1e1900 */
[----:B------:R-:W4:Y:S04]  /*0300*/  LDG.E R20, desc[UR8][R36.64+0xc] ;  /* 0x00000c0824147981 */ /* 0x000f28000c1e1900 */
[----:B------:R-:W4:Y:S04]  /*0310*/  LDG.E R24, desc[UR8][R36.64] ;  /* 0x0000000824187981 */ /* 0x000f28000c1e1900 */
[----:B------:R-:W4:Y:S04]  /*0320*/  LDG.E R23, desc[UR8][R36.64+-0x4] ;  /* 0xfffffc0824177981 */ /* 0x000f28000c1e1900 */
[----:B------:R-:W4:Y:S01]  /*0330*/  LDG.E R22, desc[UR8][R36.64+0x4] ;  /* 0x0000040824167981 */ /* 0x000f22000c1e1900 */
[----:B------:R-:W-:Y:S01]  /*0340*/  UMOV UR4, 0xd9d7bdbb ;  /* 0xd9d7bdbb00047882 */ /* 0x000fe20000000000 */
[----:B------:R-:W-:Y:S01]  /*0350*/  UMOV UR5, 0x3ddb7cdf ;  /* 0x3ddb7cdf00057882 */ /* 0x000fe20000000000 */
[----:B------:R-:W-:Y:S01]  /*0360*/  IADD3 R32, PT, PT, R32, 0x1, RZ ;  /* 0x0000000120207810 */ /* 0x000fe20007ffe0ff */
[----:B------:R-:W-:Y:S03]  /*0370*/  BSSY.RECONVERGENT B4, `(.L_x_46) ;  /* 0x0000059000047945 */ /* 0x000fe60003800200 */
[----:B------:R-:W-:Y:S01]  /*0380*/  ISETP.NE.AND P2, PT, R32, RZ, PT ;  /* 0x000000ff2000720c */ /* 0x000fe20003f45270 */
[----:B--2---:R-:W-:-:S04]  /*0390*/  FADD R19, -R25, R19 ;  /* 0x0000001319137221 */ /* 0x004fc80000000100 */
[----:B-----5:R-:W-:Y:S01]  /*03a0*/  FMUL R0, R5, R19 ;  /* 0x0000001305007220 */ /* 0x020fe20000400000 */
[----:B---3--:R-:W-:Y:S01]  /*03b0*/  FADD R21, -R16, R21 ;  /* 0x0000001510157221 */ /* 0x008fe20000000100 */
[----:B----4-:R-:W-:-:S03]  /*03c0*/  FADD R20, -R11, R20 ;  /* 0x000000140b147221 */ /* 0x010fc60000000100 */
[CC--:B------:R-:W-:Y:S01]  /*03d0*/  FFMA R35, R3.reuse, R21.reuse, -R0 ;  /* 0x0000001503237223 */ /* 0x0c0fe20000000800 */
[----:B------:R-:W-:Y:S01]  /*03e0*/  FADD R24, R24, -R11 ;  /* 0x8000000b18187221 */ /* 0x000fe20000000000 */
[-C--:B------:R-:W-:Y:S01]  /*03f0*/  FMUL R9, R3, R20.reuse ;  /* 0x0000001403097220 */ /* 0x080fe20000400000 */
[C---:B------:R-:W-:Y:S01]  /*0400*/  FMUL R0, R2.reuse, R21 ;  /* 0x0000001502007220 */ /* 0x040fe20000400000 */
[----:B------:R-:W-:Y:S02]  /*0410*/  FADD R23, R23, -R16 ;  /* 0x8000001017177221 */ /* 0x000fe40000000000 */
[----:B------:R-:W-:Y:S01]  /*0420*/  FFMA R33, R2, R19, -R9 ;  /* 0x0000001302217223 */ /* 0x000fe20000000809 */
[----:B------:R-:W-:Y:S01]  /*0430*/  FMUL R10, R24, R35 ;  /* 0x00000023180a7220 */ /* 0x000fe20000400000 */
[----:B------:R-:W-:Y:S01]  /*0440*/  FFMA R41, R5, R20, -R0 ;  /* 0x0000001405297223 */ /* 0x000fe20000000800 */
[----:B------:R-:W-:Y:S02]  /*0450*/  FADD R22, R22, -R25 ;  /* 0x8000001916167221 */ /* 0x000fe40000000000 */
[----:B------:R-:W-:-:S04]  /*0460*/  FFMA R9, R23, R33, R10 ;  /* 0x0000002117097223 */ /* 0x000fc8000000000a */
[----:B------:R-:W-:-:S04]  /*0470*/  FFMA R46, R22, R41, R9 ;  /* 0x00000029162e7223 */ /* 0x000fc80000000009 */
[----:B------:R-:W2:Y:S02]  /*0480*/  F2F.F64.F32 R38, |R46| ;  /* 0x4000002e00267310 */ /* 0x000ea40000201800 */
[----:B--2---:R-:W-:-:S14]  /*0490*/  DSETP.GEU.AND P0, PT, R38, UR4, PT ;  /* 0x0000000426007e2a */ /* 0x004fdc000bf0e000 */
[----:B------:R-:W-:Y:S05]  /*04a0*/  @!P0 BRA `(.L_x_47) ;  /* 0x0000000400148947 */ /* 0x000fea0003800000 */
[----:B------:R-:W2:Y:S01]  /*04b0*/  MUFU.RCP R17, R46 ;  /* 0x0000002e00117308 */ /* 0x000ea20000001000 */
[----:B------:R-:W-:Y:S01]  /*04c0*/  FADD R10, R6, -R11 ;  /* 0x8000000b060a7221 */ /* 0x000fe20000000000 */
[----:B------:R-:W-:Y:S01]  /*04d0*/  FADD R11, R7, -R16 ;  /* 0x80000010070b7221 */ /* 0x000fe20000000000 */
[----:B------:R-:W-:Y:S01]  /*04e0*/  FADD R9, R4, -R25 ;  /* 0x8000001904097221 */ /* 0x000fe20000000000 */
[----:B------:R-:W-:Y:S01]  /*04f0*/  BSSY.RECONVERGENT B5, `(.L_x_48) ;  /* 0x000000e000057945 */ /* 0x000fe20003800200 */
[----:B------:R-:W-:-:S04]  /*0500*/  FMUL R0, R35, R10 ;  /* 0x0000000a23007220 */ /* 0x000fc80000400000 */
[----:B------:R-:W-:-:S04]  /*0510*/  FFMA R0, R33, R11, R0 ;  /* 0x0000000b21007223 */ /* 0x000fc80000000000 */
[----:B------:R-:W-:-:S04]  /*0520*/  FFMA R0, R41, R9, R0 ;  /* 0x0000000929007223 */ /* 0x000fc80000000000 */
[----:B------:R-:W3:Y:S01]  /*0530*/  FCHK P0, R0, R46 ;  /* 0x0000002e00007302 */ /* 0x000ee20000000000 */
[----:B--2---:R-:W-:-:S04]  /*0540*/  FFMA R16, -R46, R17, 1 ;  /* 0x3f8000002e107423 */ /* 0x004fc80000000111 */
[----:B------:R-:W-:-:S04]  /*0550*/  FFMA R17, R17, R16, R17 ;  /* 0x0000001011117223 */ /* 0x000fc80000000011 */
[----:B------:R-:W-:-:S04]  /*0560*/  FFMA R16, R0, R17, RZ ;  /* 0x0000001100107223 */ /* 0x000fc800000000ff */
[----:B------:R-:W-:-:S04]  /*0570*/  FFMA R25, -R46, R16, R0 ;  /* 0x000000102e197223 */ /* 0x000fc80000000100 */
[----:B------:R-:W-:Y:S01]  /*0580*/  FFMA R25, R17, R25, R16 ;  /* 0x0000001911197223 */ /* 0x000fe20000000010 */
[----:B---3--:R-:W-:Y:S06]  /*0590*/  @!P0 BRA `(.L_x_49) ;  /* 0x00000000000c8947 */ /* 0x008fec0003800000 */
[----:B------:R-:W-:-:S07]  /*05a0*/  MOV R56, 0x5c0 ;  /* 0x000005c000387802 */ /* 0x000fce0000000f00 */
[----:B01----:R-:W-:Y:S05]  /*05b0*/  CALL.REL.NOINC `($__internal_3_$__cuda_sm3x_div_rn_noftz_f32_slowpath) ;  /* 0x0000004c008c7944 */ /* 0x003fea0003c00000 */
[----:B------:R-:W-:-:S07]  /*05c0*/  MOV R25, R0 ;  /* 0x0000000000197202 */ /* 0x000fce0000000f00 */
.L_x_49:
[----:B------:R-:W-:Y:S05]  /*05d0*/  BSYNC.RECONVERGENT B5 ;  /* 0x0000000000057941 */ /* 0x000fea0003800200 */
.L_x_48:
[----:B------:R-:W-:-:S04]  /*05e0*/  FSETP.GT.AND P0, PT, R25, 1, PT ;  /* 0x3f8000001900780b */ /* 0x000fc80003f04000 */
[----:B------:R-:W-:-:S13]  /*05f0*/  FSETP.LT.OR P0, PT, R25, RZ, P0 ;  /* 0x000000ff1900720b */ /* 0x000fda0000701400 */
[----:B------:R-:W-:Y:S05]  /*0600*/  @P0 BRA `(.L_x_47) ;  /* 0x0000000000bc0947 */ /* 0x000fea0003800000 */
[----:B------:R-:W-:Y:S01]  /*0610*/  FMUL R0, R22, R11 ;  /* 0x0000000b16007220 */ /* 0x000fe20000400000 */
[-C--:B------:R-:W-:Y:S01]  /*0620*/  FMUL R17, R24, R9.reuse ;  /* 0x0000000918117220 */ /* 0x080fe20000400000 */
[----:B------:R-:W2:Y:S01]  /*0630*/  MUFU.RCP R33, R46 ;  /* 0x0000002e00217308 */ /* 0x000ea20000001000 */
[----:B------:R-:W-:Y:S01]  /*0640*/  BSSY.RECONVERGENT B5, `(.L_x_50) ;  /* 0x0000012000057945 */ /* 0x000fe20003800200 */
[C---:B------:R-:W-:Y:S01]  /*0650*/  FFMA R9, R23.reuse, R9, -R0 ;  /* 0x0000000917097223 */ /* 0x040fe20000000800 */
[-C--:B------:R-:W-:Y:S01]  /*0660*/  FMUL R23, R23, R10.reuse ;  /* 0x0000000a17177220 */ /* 0x080fe20000400000 */
[----:B------:R-:W-:Y:S02]  /*0670*/  FFMA R10, R22, R10, -R17 ;  /* 0x0000000a160a7223 */ /* 0x000fe40000000811 */
[----:B------:R-:W-:Y:S01]  /*0680*/  FMUL R0, R2, R9 ;  /* 0x0000000902007220 */ /* 0x000fe20000400000 */
[----:B------:R-:W-:-:S03]  /*0690*/  FFMA R24, R24, R11, -R23 ;  /* 0x0000000b18187223 */ /* 0x000fc60000000817 */
[----:B------:R-:W-:-:S04]  /*06a0*/  FFMA R0, R5, R10, R0 ;  /* 0x0000000a05007223 */ /* 0x000fc80000000000 */
[----:B------:R-:W-:Y:S01]  /*06b0*/  FFMA R17, R3, R24, R0 ;  /* 0x0000001803117223 */ /* 0x000fe20000000000 */
[----:B--2---:R-:W-:-:S03]  /*06c0*/  FFMA R16, -R46, R33, 1 ;  /* 0x3f8000002e107423 */ /* 0x004fc60000000121 */
[----:B------:R-:W2:Y:S01]  /*06d0*/  FCHK P0, R17, R46 ;  /* 0x0000002e11007302 */ /* 0x000ea20000000000 */
[----:B------:R-:W-:-:S04]  /*06e0*/  FFMA R0, R33, R16, R33 ;  /* 0x0000001021007223 */ /* 0x000fc80000000021 */
[----:B------:R-:W-:-:S04]  /*06f0*/  FFMA R11, R0, R17, RZ ;  /* 0x00000011000b7223 */ /* 0x000fc800000000ff */
[----:B------:R-:W-:-:S04]  /*0700*/  FFMA R16, -R46, R11, R17 ;  /* 0x0000000b2e107223 */ /* 0x000fc80000000111 */
[----:B------:R-:W-:Y:S01]  /*0710*/  FFMA R0, R0, R16, R11 ;  /* 0x0000001000007223 */ /* 0x000fe2000000000b */
[----:B--2---:R-:W-:Y:S06]  /*0720*/  @!P0 BRA `(.L_x_51) ;  /* 0x00000000000c8947 */ /* 0x004fec0003800000 */
[----:B------:R-:W-:Y:S02]  /*0730*/  MOV R0, R17 ;  /* 0x0000001100007202 */ /* 0x000fe40000000f00 */
[----:B------:R-:W-:-:S07]  /*0740*/  MOV R56, 0x760 ;  /* 0x0000076000387802 */ /* 0x000fce0000000f00 */
[----:B01----:R-:W-:Y:S05]  /*0750*/  CALL.REL.NOINC `($__internal_3_$__cuda_sm3x_div_rn_noftz_f32_slowpath) ;  /* 0x0000004c00247944 */ /* 0x003fea0003c00000 */
.L_x_51:
[----:B------:R-:W-:Y:S05]  /*0760*/  BSYNC.RECONVERGENT B5 ;  /* 0x0000000000057941 */ /* 0x000fea0003800200 */
.L_x_50:
[----:B------:R-:W-:-:S05]  /*0770*/  FADD R25, R0, R25 ;  /* 0x0000001900197221 */ /* 0x000fca0000000000 */
[----:B------:R-:W-:-:S04]  /*0780*/  FSETP.GT.AND P0, PT, R25, 1, PT ;  /* 0x3f8000001900780b */ /* 0x000fc80003f04000 */
[----:B------:R-:W-:-:S13]  /*0790*/  FSETP.LT.OR P0, PT, R0, RZ, P0 ;  /* 0x000000ff0000720b */ /* 0x000fda0000701400 */
[----:B------:R-:W-:Y:S05]  /*07a0*/  @P0 BRA `(.L_x_47) ;  /* 0x0000000000540947 */ /* 0x000fea0003800000 */
[----:B------:R-:W2:Y:S01]  /*07b0*/  MUFU.RCP R11, R46 ;  /* 0x0000002e000b7308 */ /* 0x000ea20000001000 */
[----:B------:R-:W-:Y:S01]  /*07c0*/  FMUL R20, R20, R9 ;  /* 0x0000000914147220 */ /* 0x000fe20000400000 */
[----:B------:R-:W-:Y:S03]  /*07d0*/  BSSY.RECONVERGENT B5, `(.L_x_52) ;  /* 0x000000d000057945 */ /* 0x000fe60003800200 */
        /* <DEDUP_REMOVED lines=9> */
[----:B------:R-:W-:Y:S02]  /*0870*/  MOV R0, R19 ;  /* 0x0000001300007202 */ /* 0x000fe40000000f00 */
[----:B------:R-:W-:-:S07]  /*0880*/  MOV R56, 0x8a0 ;  /* 0x000008a000387802 */ /* 0x000fce0000000f00 */
[----:B01----:R-:W-:Y:S05]  /*0890*/  CALL.REL.NOINC `($__internal_3_$__cuda_sm3x_div_rn_noftz_f32_slowpath) ;  /* 0x0000004800d47944 */ /* 0x003fea0003c00000 */
.L_x_53:
[----:B------:R-:W-:Y:S05]  /*08a0*/  BSYNC.RECONVERGENT B5 ;  /* 0x0000000000057941 */ /* 0x000fea0003800200 */
.L_x_52:
[----:B------:R-:W-:-:S13]  /*08b0*/  FSETP.GEU.AND P1, PT, R0, RZ, PT ;  /* 0x000000ff0000720b */ /* 0x000fda0003f2e000 */
[----:B------:R-:W-:-:S04]  /*08c0*/  @P1 FSETP.GEU.AND P0, PT, R0, R12, PT ;  /* 0x0000000c0000120b */ /* 0x000fc80003f0e000 */
[----:B------:R-:W-:-:S04]  /*08d0*/  @P1 ISETP.EQ.OR P0, PT, R13, -0x1, !P0 ;  /* 0xffffffff0d00180c */ /* 0x000fc80004702670 */
[----:B------:R-:W-:Y:S02]  /*08e0*/  @P1 FSEL R12, R0, R12, P0 ;  /* 0x0000000c000c1208 */ /* 0x000fe40000000000 */
[----:B------:R-:W-:-:S07]  /*08f0*/  @P1 SEL R13, R34, R13, P0 ;  /* 0x0000000d220d1207 */ /* 0x000fce0000000000 */
.L_x_47:
[----:B------:R-:W-:Y:S05]  /*0900*/  BSYNC.RECONVERGENT B4 ;  /* 0x0000000000047941 */ /* 0x000fea0003800200 */
.L_x_46:
[----:B------:R-:W-:Y:S02]  /*0910*/  IADD3 R36, P0, PT, R36, 0x4c, RZ ;  /* 0x0000004c24247810 */ /* 0x000fe40007f1e0ff */
[----:B------:R-:W-:Y:S02]  /*0920*/  IADD3 R34, PT, PT, R34, 0x1, RZ ;  /* 0x0000000122227810 */ /* 0x000fe40007ffe0ff */
[----:B------:R-:W-:Y:S01]  /*0930*/  IADD3.X R37, PT, PT, RZ, R37, RZ, P0, !PT ;  /* 0x00000025ff257210 */ /* 0x000fe200007fe4ff */
[----:B------:R-:W-:Y:S08]  /*0940*/  @P2 BRA `(.L_x_54) ;  /* 0xfffffff800582947 */ /* 0x000ff0000383ffff */
[----:B------:R-:W-:Y:S05]  /*0950*/  BSYNC.RECONVERGENT B3 ;  /* 0x0000000000037941 */ /* 0x000fea0003800200 */
.L_x_45:
[----:B------:R-:W-:-:S13]  /*0960*/  ISETP.NE.AND P0, PT, R13, -0x1, PT ;  /* 0xffffffff0d00780c */ /* 0x000fda0003f05270 */
[----:B------:R-:W-:Y:S05]  /*0970*/  @!P0 BRA `(.L_x_44) ;  /* 0x0000004400508947 */ /* 0x000fea0003800000 */
[----:B------:R-:W2:Y:S01]  /*0980*/  LDCU UR4, c[0x0][0x3c8] ;  /* 0x00007900ff0477ac */ /* 0x000ea20008000800 */
[-C--:B-----5:R-:W-:Y:S01]  /*0990*/  FMUL R9, R2, R12.reuse ;  /* 0x0000000c02097220 */ /* 0x0a0fe20000400000 */
[-C--:B------:R-:W-:Y:S01]  /*09a0*/  FMUL R0, R5, R12.reuse ;  /* 0x0000000c05007220 */ /* 0x080fe20000400000 */
[----:B------:R-:W-:Y:S02]  /*09b0*/  FMUL R17, R3, R12 ;  /* 0x0000000c03117220 */ /* 0x000fe40000400000 */
[----:B------:R-:W-:Y:S01]  /*09c0*/  FFMA R10, R9, 0.99998998641967773438, R6 ;  /* 0x3f7fff58090a7823 */ /* 0x000fe20000000006 */
[----:B------:R-:W-:Y:S01]  /*09d0*/  FFMA R11, R0, 0.99998998641967773438, R7 ;  /* 0x3f7fff58000b7823 */ /* 0x000fe20000000007 */
[----:B------:R-:W-:Y:S01]  /*09e0*/  FFMA R9, R17, 0.99998998641967773438, R4 ;  /* 0x3f7fff5811097823 */ /* 0x000fe20000000004 */
[----:B--2---:R-:W-:-:S09]  /*09f0*/  UISETP.GE.AND UP0, UPT, UR4, 0x1, UPT ;  /* 0x000000010400788c */ /* 0x004fd2000bf06270 */
[----:B------:R-:W-:Y:S05]  /*0a00*/  BRA.U !UP0, `(.L_x_55) ;  /* 0x0000000108d87547 */ /* 0x000fea000b800000 */
[----:B------:R-:W-:-:S07]  /*0a10*/  HFMA2 R19, -RZ, RZ, 0, 0 ;  /* 0x00000000ff137431 */ /* 0x000fce00000001ff */
.L_x_62:
[----:B------:R-:W2:Y:S02]  /*0a20*/  LDC.64 R16, c[0x0][0x3a0] ;  /* 0x0000e800ff107b82 */ /* 0x000ea40000000a00 */
[----:B--2---:R-:W-:-:S05]  /*0a30*/  IMAD.WIDE.U32 R16, R19, 0x10, R16 ;  /* 0x0000001013107825 */ /* 0x004fca00078e0010 */
[----:B------:R-:W2:Y:S04]  /*0a40*/  LDG.E R21, desc[UR8][R16.64+0x4] ;  /* 0x0000040810157981 */ /* 0x000ea8000c1e1900 */
[----:B------:R-:W3:Y:S04]  /*0a50*/  LDG.E R0, desc[UR8][R16.64] ;  /* 0x0000000810007981 */ /* 0x000ee8000c1e1900 */
[----:B------:R-:W4:Y:S04]  /*0a60*/  LDG.E R23, desc[UR8][R16.64+0x8] ;  /* 0x0000080810177981 */ /* 0x000f28000c1e1900 */
[----:B------:R-:W5:Y:S01]  /*0a70*/  LDG.E R22, desc[UR8][R16.64+0xc] ;  /* 0x00000c0810167981 */ /* 0x000f62000c1e1900 */
[----:B------:R-:W-:Y:S01]  /*0a80*/  BSSY.RELIABLE B1, `(.L_x_56) ;  /* 0x000002a000017945 */ /* 0x000fe20003800100 */
[----:B--2---:R-:W-:Y:S01]  /*0a90*/  FADD R21, R6, -R21 ;  /* 0x8000001506157221 */ /* 0x004fe20000000000 */
[----:B---3--:R-:W-:-:S03]  /*0aa0*/  FADD R0, R7, -R0 ;  /* 0x8000000007007221 */ /* 0x008fc60000000000 */
[-C--:B------:R-:W-:Y:S01]  /*0ab0*/  FMUL R20, R2, R21.reuse ;  /* 0x0000001502147220 */ /* 0x080fe20000400000 */
[----:B------:R-:W-:Y:S01]  /*0ac0*/  FMUL R25, R21, R21 ;  /* 0x0000001515197220 */ /* 0x000fe20000400000 */
[----:B----4-:R-:W-:Y:S02]  /*0ad0*/  FADD R18, R4, -R23 ;  /* 0x8000001704127221 */ /* 0x010fe40000000000 */
[-C--:B------:R-:W-:Y:S01]  /*0ae0*/  FFMA R20, R5, R0.reuse, R20 ;  /* 0x0000000005147223 */ /* 0x080fe20000000014 */
[----:B------:R-:W-:-:S03]  /*0af0*/  FFMA R25, R0, R0, R25 ;  /* 0x0000000000197223 */ /* 0x000fc60000000019 */
[-C--:B------:R-:W-:Y:S01]  /*0b00*/  FFMA R20, R3, R18.reuse, R20 ;  /* 0x0000001203147223 */ /* 0x080fe20000000014 */
[----:B------:R-:W-:-:S03]  /*0b10*/  FFMA R25, R18, R18, R25 ;  /* 0x0000001212197223 */ /* 0x000fc60000000019 */
[----:B------:R-:W-:Y:S01]  /*0b20*/  FADD R23, R20, R20 ;  /* 0x0000001414177221 */ /* 0x000fe20000000000 */
[----:B-----5:R-:W-:-:S03]  /*0b30*/  FFMA R21, -R22, R22, R25 ;  /* 0x0000001616157223 */ /* 0x020fc60000000119 */
[----:B------:R-:W-:-:S03]  /*0b40*/  FMUL R0, R23, R23 ;  /* 0x0000001717007220 */ /* 0x000fc60000400000 */
[----:B------:R-:W-:Y:S08]  /*0b50*/  F2F.F64.F32 R20, R21 ;  /* 0x0000001500147310 */ /* 0x000ff00000201800 */
[----:B------:R-:W2:Y:S02]  /*0b60*/  F2F.F64.F32 R16, R0 ;  /* 0x0000000000107310 */ /* 0x000ea40000201800 */
[----:B--2---:R-:W-:-:S10]  /*0b70*/  DFMA R16, R20, -4, R16 ;  /* 0xc01000001410782b */ /* 0x004fd40000000010 */
[----:B------:R-:W2:Y:S02]  /*0b80*/  F2F.F32.F64 R16, R16 ;  /* 0x0000001000107310 */ /* 0x000ea40000301000 */
[----:B--2---:R-:W-:-:S13]  /*0b90*/  FSETP.GEU.AND P0, PT, R16, RZ, PT ;  /* 0x000000ff1000720b */ /* 0x004fda0003f0e000 */
[----:B------:R-:W-:Y:S05]  /*0ba0*/  @!P0 BRA `(.L_x_57) ;  /* 0x00000000005c8947 */ /* 0x000fea0003800000 */
[----:B------:R-:W-:Y:S01]  /*0bb0*/  IADD3 R0, PT, PT, R16, -0xd000000, RZ ;  /* 0xf300000010007810 */ /* 0x000fe20007ffe0ff */
[----:B------:R2:W3:Y:S01]  /*0bc0*/  MUFU.RSQ R17, R16 ;  /* 0x0000001000117308 */ /* 0x0004e20000001400 */
[----:B------:R-:W-:Y:S02]  /*0bd0*/  BSSY.RECONVERGENT B2, `(.L_x_58) ;  /* 0x000000a000027945 */ /* 0x000fe40003800200 */
[----:B------:R-:W-:-:S13]  /*0be0*/  ISETP.GT.U32.AND P0, PT, R0, 0x727fffff, PT ;  /* 0x727fffff0000780c */ /* 0x000fda0003f04070 */
[----:B--2---:R-:W-:Y:S05]  /*0bf0*/  @!P0 BRA `(.L_x_59) ;  /* 0x00000000000c8947 */ /* 0x004fea0003800000 */
[----:B------:R-:W-:-:S07]  /*0c00*/  MOV R0, 0xc20 ;  /* 0x00000c2000007802 */ /* 0x000fce0000000f00 */
[----:B01-3--:R-:W-:Y:S05]  /*0c10*/  CALL.REL.NOINC `($__internal_2_$__cuda_sm20_sqrt_rn_f32_slowpath) ;  /* 0x0000004400987944 */ /* 0x00bfea0003c00000 */
[----:B------:R-:W-:Y:S05]  /*0c20*/  BRA `(.L_x_60) ;  /* 0x0000000000107947 */ /* 0x000fea0003800000 */
.L_x_59:
[----:B---3--:R-:W-:Y:S01]  /*0c30*/  FMUL.FTZ R46, R16, R17 ;  /* 0x00000011102e7220 */ /* 0x008fe20000410000 */
[----:B------:R-:W-:-:S03]  /*0c40*/  FMUL.FTZ R0, R17, 0.5 ;  /* 0x3f00000011007820 */ /* 0x000fc60000410000 */
[----:B------:R-:W-:-:S04]  /*0c50*/  FFMA R17, -R46, R46, R16 ;  /* 0x0000002e2e117223 */ /* 0x000fc80000000110 */
[----:B------:R-:W-:-:S07]  /*0c60*/  FFMA R46, R17, R0, R46 ;  /* 0x00000000112e7223 */ /* 0x000fce000000002e */
.L_x_60:
[----:B------:R-:W-:Y:S05]  /*0c70*/  BSYNC.RECONVERGENT B2 ;  /* 0x0000000000027941 */ /* 0x000fea0003800200 */
.L_x_58:
[C-C-:B------:R-:W-:Y:S01]  /*0c80*/  FADD R0, -R23.reuse, -R46.reuse ;  /* 0x8000002e17007221 */ /* 0x140fe20000000100 */
[----:B------:R-:W-:-:S03]  /*0c90*/  FADD R46, -R23, R46 ;  /* 0x0000002e172e7221 */ /* 0x000fc60000000100 */
[----:B------:R-:W-:Y:S01]  /*0ca0*/  FMUL R0, R0, 0.5 ;  /* 0x3f00000000007820 */ /* 0x000fe20000400000 */
[----:B------:R-:W-:-:S04]  /*0cb0*/  FMUL R17, R46, 0.5 ;  /* 0x3f0000002e117820 */ /* 0x000fc80000400000 */
[CC--:B------:R-:W-:Y:S02]  /*0cc0*/  FSETP.GT.AND P0, PT, R12.reuse, R0.reuse, PT ;  /* 0x000000000c00720b */ /* 0x0c0fe40003f04000 */
[----:B------:R-:W-:Y:S02]  /*0cd0*/  FMNMX R0, R17, R0, !PT ;  /* 0x0000000011007209 */ /* 0x000fe40007800000 */
[----:B------:R-:W-:-:S04]  /*0ce0*/  FSETP.GT.AND P0, PT, R12, R17, P0 ;  /* 0x000000110c00720b */ /* 0x000fc80000704000 */
[----:B------:R-:W-:-:S13]  /*0cf0*/  FSETP.LTU.OR P0, PT, R0, RZ, !P0 ;  /* 0x000000ff0000720b */ /* 0x000fda0004709400 */
[----:B------:R-:W-:Y:S05]  /*0d00*/  @!P0 BREAK.RELIABLE B1 ;  /* 0x0000000000018942 */ /* 0x000fea0003800100 */
[----:B------:R-:W-:Y:S05]  /*0d10*/  @!P0 BRA `(.L_x_61) ;  /* 0x0000004000348947 */ /* 0x000fea0003800000 */
.L_x_57:
[----:B------:R-:W-:Y:S05]  /*0d20*/  BSYNC.RELIABLE B1 ;  /* 0x0000000000017941 */ /* 0x000fea0003800100 */
.L_x_56:
[----:B------:R-:W2:Y:S01]  /*0d30*/  LDCU UR4, c[0x0][0x3c8] ;  /* 0x00007900ff0477ac */ /* 0x000ea20008000800 */
[----:B------:R-:W-:-:S04]  /*0d40*/  IADD3 R19, PT, PT, R19, 0x1, RZ ;  /* 0x0000000113137810 */ /* 0x000fc80007ffe0ff */
[----:B--2---:R-:W-:-:S13]  /*0d50*/  ISETP.NE.AND P0, PT, R19, UR4, PT ;  /* 0x0000000413007c0c */ /* 0x004fda000bf05270 */
[----:B------:R-:W-:Y:S05]  /*0d60*/  @P0 BRA `(.L_x_62) ;  /* 0xfffffffc002c0947 */ /* 0x000fea000383ffff */
.L_x_55:
[----:B------:R-:W2:Y:S02]  /*0d70*/  LDC.64 R24, c[0x0][0x398] ;  /* 0x0000e600ff187b82 */ /* 0x000ea40000000a00 */
[----:B--2---:R-:W-:-:S05]  /*0d80*/  IMAD.WIDE R24, R13, 0x4c, R24 ;  /* 0x0000004c0d187825 */ /* 0x004fca00078e0218 */
[----:B------:R-:W2:Y:S04]  /*0d90*/  LDG.E R0, desc[UR8][R24.64+0xc] ;  /* 0x00000c0818007981 */ /* 0x000ea8000c1e1900 */
[----:B------:R-:W2:Y:S04]  /*0da0*/  LDG.E R7, desc[UR8][R24.64] ;  /* 0x0000000818077981 */ /* 0x000ea8000c1e1900 */
[----:B------:R-:W3:Y:S04]  /*0db0*/  LDG.E R19, desc[UR8][R24.64+0x8] ;  /* 0x0000080818137981 */ /* 0x000ee8000c1e1900 */
[----:B------:R-:W3:Y:S04]  /*0dc0*/  LDG.E R18, desc[UR8][R24.64+0x20] ;  /* 0x0000200818127981 */ /* 0x000ee8000c1e1900 */
[----:B------:R-:W4:Y:S04]  /*0dd0*/  LDG.E R6, desc[UR8][R24.64+0x14] ;  /* 0x0000140818067981 */ /* 0x000f28000c1e1900 */
[----:B------:R-:W5:Y:S04]  /*0de0*/  LDG.E R17, desc[UR8][R24.64+0x4] ;  /* 0x0000040818117981 */ /* 0x000f68000c1e1900 */
[----:B------:R-:W5:Y:S04]  /*0df0*/  LDG.E R16, desc[UR8][R24.64+0x1c] ;  /* 0x00001c0818107981 */ /* 0x000f68000c1e1900 */
[----:B------:R-:W5:Y:S04]  /*0e00*/  LDG.E R8, desc[UR8][R24.64+0x18] ;  /* 0x0000180818087981 */ /* 0x000f68000c1e1900 */
[----:B------:R-:W5:Y:S01]  /*0e10*/  LDG.E R4, desc[UR8][R24.64+0x10] ;  /* 0x0000100818047981 */ /* 0x000f62000c1e1900 */
[----:B------:R-:W-:Y:S01]  /*0e20*/  BSSY.RECONVERGENT B1, `(.L_x_63) ;  /* 0x000001e000017945 */ /* 0x000fe20003800200 */
[----:B--2---:R-:W-:Y:S01]  /*0e30*/  FADD R0, R0, -R7 ;  /* 0x8000000700007221 */ /* 0x004fe20000000000 */
[----:B---3--:R-:W-:Y:S01]  /*0e40*/  FADD R21, -R19, R18 ;  /* 0x0000001213157221 */ /* 0x008fe20000000100 */
[----:B----4-:R-:W-:-:S03]  /*0e50*/  FADD R6, R6, -R19 ;  /* 0x8000001306067221 */ /* 0x010fc60000000000 */
[----:B------:R-:W-:Y:S01]  /*0e60*/  FMUL R23, R0, R21 ;  /* 0x0000001500177220 */ /* 0x000fe20000400000 */
[----:B-----5:R-:W-:Y:S02]  /*0e70*/  FADD R19, -R17, R16 ;  /* 0x0000001011137221 */ /* 0x020fe40000000100 */
[----:B------:R-:W2:Y:S01]  /*0e80*/  LDC R16, c[0x0][0x3e0] ;  /* 0x0000f800ff107b82 */ /* 0x000ea20000000800 */
[----:B------:R-:W-:Y:S01]  /*0e90*/  FADD R7, -R7, R8 ;  /* 0x0000000807077221 */ /* 0x000fe20000000100 */
[----:B------:R-:W-:Y:S01]  /*0ea0*/  FADD R4, R4, -R17 ;  /* 0x8000001104047221 */ /* 0x000fe20000000000 */
[C---:B------:R-:W-:Y:S02]  /*0eb0*/  FMUL R17, R6.reuse, R19 ;  /* 0x0000001306117220 */ /* 0x040fe40000400000 */
[-C--:B------:R-:W-:Y:S01]  /*0ec0*/  FFMA R6, R6, R7.reuse, -R23 ;  /* 0x0000000706067223 */ /* 0x080fe20000000817 */
[C---:B------:R-:W-:Y:S01]  /*0ed0*/  FMUL R23, R4.reuse, R7 ;  /* 0x0000000704177220 */ /* 0x040fe20000400000 */
[----:B------:R-:W-:-:S02]  /*0ee0*/  FFMA R7, R4, R21, -R17 ;  /* 0x0000001504077223 */ /* 0x000fc40000000811 */
[----:B------:R-:W-:Y:S01]  /*0ef0*/  FMUL R8, R6, R6 ;  /* 0x0000000606087220 */ /* 0x000fe20000400000 */
[----:B------:R-:W-:-:S03]  /*0f00*/  FFMA R4, R0, R19, -R23 ;  /* 0x0000001300047223 */ /* 0x000fc60000000817 */
[----:B------:R-:W-:-:S04]  /*0f10*/  FFMA R17, R7, R7, R8 ;  /* 0x0000000707117223 */ /* 0x000fc80000000008 */
[----:B------:R-:W-:-:S05]  /*0f20*/  FFMA R17, R4, R4, R17 ;  /* 0x0000000404117223 */ /* 0x000fca0000000011 */
[----:B------:R-:W-:Y:S01]  /*0f30*/  IADD3 R8, PT, PT, R17, -0xd000000, RZ ;  /* 0xf300000011087810 */ /* 0x000fe20007ffe0ff */
[----:B------:R3:W4:Y:S03]  /*0f40*/  MUFU.RSQ R0, R17 ;  /* 0x0000001100007308 */ /* 0x0007260000001400 */
[----:B------:R-:W-:Y:S02]  /*0f50*/  ISETP.GT.U32.AND P0, PT, R8, 0x727fffff, PT ;  /* 0x727fffff0800780c */ /* 0x000fe40003f04070 */
[----:B--2---:R-:W-:-:S11]  /*0f60*/  ISETP.GE.AND P2, PT, R16, 0x1, PT ;  /* 0x000000011000780c */ /* 0x004fd60003f46270 */
[----:B---34-:R-:W-:Y:S05]  /*0f70*/  @!P0 BRA `(.L_x_64) ;  /* 0x0000000000108947 */ /* 0x018fea0003800000 */
[----:B------:R-:W-:Y:S02]  /*0f80*/  MOV R16, R17 ;  /* 0x0000001100107202 */ /* 0x000fe40000000f00 */
[----:B------:R-:W-:-:S07]  /*0f90*/  MOV R0, 0xfb0 ;  /* 0x00000fb000007802 */ /* 0x000fce0000000f00 */
[----:B01----:R-:W-:Y:S05]  /*0fa0*/  CALL.REL.NOINC `($__internal_2_$__cuda_sm20_sqrt_rn_f32_slowpath) ;  /* 0x0000004000b47944 */ /* 0x003fea0003c00000 */
[----:B------:R-:W-:Y:S05]  /*0fb0*/  BRA `(.L_x_65) ;  /* 0x0000000000107947 */ /* 0x000fea0003800000 */
.L_x_64:
[----:B------:R-:W-:Y:S01]  /*0fc0*/  FMUL.FTZ R46, R17, R0 ;  /* 0x00000000112e7220 */ /* 0x000fe20000410000 */
[----:B------:R-:W-:-:S03]  /*0fd0*/  FMUL.FTZ R0, R0, 0.5 ;  /* 0x3f00000000007820 */ /* 0x000fc60000410000 */
[----:B------:R-:W-:-:S04]  /*0fe0*/  FFMA R17, -R46, R46, R17 ;  /* 0x0000002e2e117223 */ /* 0x000fc80000000111 */
[----:B------:R-:W-:-:S07]  /*0ff0*/  FFMA R46, R17, R0, R46 ;  /* 0x00000000112e7223 */ /* 0x000fce000000002e */
.L_x_65:
[----:B------:R-:W-:Y:S05]  /*1000*/  BSYNC.RECONVERGENT B1 ;  /* 0x0000000000017941 */ /* 0x000fea0003800200 */
.L_x_63:
[----:B------:R-:W2:Y:S01]  /*1010*/  MUFU.RCP R17, R46 ;  /* 0x0000002e00117308 */ /* 0x000ea20000001000 */
[----:B------:R-:W-:Y:S07]  /*1020*/  BSSY.RECONVERGENT B3, `(.L_x_66) ;  /* 0x000000b000037945 */ /* 0x000fee0003800200 */
[----:B------:R-:W3:Y:S01]  /*1030*/  FCHK P0, R7, R46 ;  /* 0x0000002e07007302 */ /* 0x000ee20000000000 */
[----:B--2---:R-:W-:-:S04]  /*1040*/  FFMA R0, R17, -R46, 1 ;  /* 0x3f80000011007423 */ /* 0x004fc8000000082e */
[----:B------:R-:W-:-:S04]  /*1050*/  FFMA R0, R17, R0, R17 ;  /* 0x0000000011007223 */ /* 0x000fc80000000011 */
[----:B------:R-:W-:-:S04]  /*1060*/  FFMA R17, R7, R0, RZ ;  /* 0x0000000007117223 */ /* 0x000fc800000000ff */
[----:B------:R-:W-:-:S04]  /*1070*/  FFMA R8, R17, -R46, R7 ;  /* 0x8000002e11087223 */ /* 0x000fc80000000007 */
[----:B------:R-:W-:Y:S01]  /*1080*/  FFMA R0, R0, R8, R17 ;  /* 0x0000000800007223 */ /* 0x000fe20000000011 */
[----:B---3--:R-:W-:Y:S06]  /*1090*/  @!P0 BRA `(.L_x_67) ;  /* 0x00000000000c8947 */ /* 0x008fec0003800000 */
[----:B------:R-:W-:Y:S02]  /*10a0*/  MOV R0, R7 ;  /* 0x0000000700007202 */ /* 0x000fe40000000f00 */
[----:B------:R-:W-:-:S07]  /*10b0*/  MOV R56, 0x10d0 ;  /* 0x000010d000387802 */ /* 0x000fce0000000f00 */
[----:B01----:R-:W-:Y:S05]  /*10c0*/  CALL.REL.NOINC `($__internal_3_$__cuda_sm3x_div_rn_noftz_f32_slowpath) ;  /* 0x0000004000c87944 */ /* 0x003fea0003c00000 */
.L_x_67:
[----:B------:R-:W-:Y:S05]  /*10d0*/  BSYNC.RECONVERGENT B3 ;  /* 0x0000000000037941 */ /* 0x000fea0003800200 */
.L_x_66:
[----:B------:R-:W2:Y:S01]  /*10e0*/  MUFU.RCP R7, R46 ;  /* 0x0000002e00077308 */ /* 0x000ea20000001000 */
[----:B------:R-:W-:Y:S07]  /*10f0*/  BSSY.RECONVERGENT B3, `(.L_x_68) ;  /* 0x000000d000037945 */ /* 0x000fee0003800200 */
[----:B------:R-:W3:Y:S01]  /*1100*/  FCHK P0, R6, R46 ;  /* 0x0000002e06007302 */ /* 0x000ee20000000000 */
[----:B--2---:R-:W-:-:S04]  /*1110*/  FFMA R8, R7, -R46, 1 ;  /* 0x3f80000007087423 */ /* 0x004fc8000000082e */
[----:B------:R-:W-:Y:S01]  /*1120*/  FFMA R18, R7, R8, R7 ;  /* 0x0000000807127223 */ /* 0x000fe20000000007 */
[----:B------:R-:W-:-:S03]  /*1130*/  MOV R8, R0 ;  /* 0x0000000000087202 */ /* 0x000fc60000000f00 */
[----:B------:R-:W-:-:S04]  /*1140*/  FFMA R7, R6, R18, RZ ;  /* 0x0000001206077223 */ /* 0x000fc800000000ff */
[----:B------:R-:W-:-:S04]  /*1150*/  FFMA R16, R7, -R46, R6 ;  /* 0x8000002e07107223 */ /* 0x000fc80000000006 */
[----:B------:R-:W-:Y:S01]  /*1160*/  FFMA R7, R18, R16, R7 ;  /* 0x0000001012077223 */ /* 0x000fe20000000007 */
[----:B---3--:R-:W-:Y:S06]  /*1170*/  @!P0 BRA `(.L_x_69) ;  /* 0x0000000000108947 */ /* 0x008fec0003800000 */
[----:B------:R-:W-:Y:S02]  /*1180*/  MOV R0, R6 ;  /* 0x0000000600007202 */ /* 0x000fe40000000f00 */
[----:B------:R-:W-:-:S07]  /*1190*/  MOV R56, 0x11b0 ;  /* 0x000011b000387802 */ /* 0x000fce0000000f00 */
[----:B01----:R-:W-:Y:S05]  /*11a0*/  CALL.REL.NOINC `($__internal_3_$__cuda_sm3x_div_rn_noftz_f32_slowpath) ;  /* 0x0000004000907944 */ /* 0x003fea0003c00000 */
[----:B------:R-:W-:-:S07]  /*11b0*/  MOV R7, R0 ;  /* 0x0000000000077202 */ /* 0x000fce0000000f00 */
.L_x_69:
[----:B------:R-:W-:Y:S05]  /*11c0*/  BSYNC.RECONVERGENT B3 ;  /* 0x0000000000037941 */ /* 0x000fea0003800200 */
.L_x_68:
        /* <DEDUP_REMOVED lines=12> */
.L_x_71:
[----:B------:R-:W-:Y:S05]  /*1290*/  BSYNC.RECONVERGENT B3 ;  /* 0x0000000000037941 */ /* 0x000fea0003800200 */
.L_x_70:
[----:B------:R-:W-:Y:S01]  /*12a0*/  MOV R6, R0 ;  /* 0x0000000000067202 */ /* 0x000fe20000000f00 */
[----:B------:R-:W-:Y:S06]  /*12b0*/  @!P2 BRA `(.L_x_72) ;  /* 0x0000002800e4a947 */ /* 0x000fec0003800000 */
[----:B------:R-:W-:Y:S01]  /*12c0*/  HFMA2 R2, -RZ, RZ, 0, 0 ;  /* 0x00000000ff027431 */ /* 0x000fe200000001ff */
[----:B------:R-:W-:Y:S01]  /*12d0*/  BSSY B3, `(.L_x_73) ;  /* 0x00002b4000037945 */ /* 0x000fe20003800000 */
[----:B------:R-:W-:Y:S01]  /*12e0*/  FADD R5, R8, R8 ;  /* 0x0000000808057221 */ /* 0x000fe20000000000 */
[----:B------:R-:W-:Y:S01]  /*12f0*/  FADD R4, R7, R7 ;  /* 0x0000000707047221 */ /* 0x000fe20000000000 */
[----:B------:R-:W-:-:S07]  /*1300*/  FADD R3, R6, R6 ;  /* 0x0000000606037221 */ /* 0x000fce0000000000 */
.L_x_134:
[----:B--2---:R-:W2:Y:S08]  /*1310*/  LDC.64 R36, c[0x0][0x3a8] ;  /* 0x0000ea00ff247b82 */ /* 0x004eb00000000a00 */
[----:B------:R-:W3:Y:S01]  /*1320*/  LDC R18, c[0x0][0x3c4] ;  /* 0x0000f100ff127b82 */ /* 0x000ee20000000800 */
[----:B--2---:R-:W-:-:S05]  /*1330*/  IMAD.WIDE.U32 R36, R2, 0x24, R36 ;  /* 0x0000002402247825 */ /* 0x004fca00078e0024 */
[----:B------:R-:W2:Y:S04]  /*1340*/  LDG.E R23, desc[UR8][R36.64+0x1c] ;  /* 0x00001c0824177981 */ /* 0x000ea8000c1e1900 */
[----:B------:R-:W4:Y:S04]  /*1350*/  LDG.E R34, desc[UR8][R36.64+0x18] ;  /* 0x0000180824227981 */ /* 0x000f28000c1e1900 */
[----:B------:R-:W4:Y:S04]  /*1360*/  LDG.E R32, desc[UR8][R36.64+0x20] ;  /* 0x0000200824207981 */ /* 0x000f28000c1e1900 */
[----:B------:R0:W5:Y:S04]  /*1370*/  LDG.E R22, desc[UR8][R36.64+0xc] ;  /* 0x00000c0824167981 */ /* 0x000168000c1e1900 */
[----:B------:R0:W5:Y:S04]  /*1380*/  LDG.E R21, desc[UR8][R36.64+0x10] ;  /* 0x0000100824157981 */ /* 0x000168000c1e1900 */
[----:B------:R0:W5:Y:S01]  /*1390*/  LDG.E R20, desc[UR8][R36.64+0x14] ;  /* 0x0000140824147981 */ /* 0x000162000c1e1900 */
[----:B------:R-:W-:Y:S05]  /*13a0*/  YIELD ;  /* 0x0000000000007946 */ /* 0x000fea0003800000 */
[----:B------:R-:W1:Y:S01]  /*13b0*/  LDCU UR4, c[0x0][0x3e0] ;  /* 0x00007c00ff0477ac */ /* 0x000e620008000800 */
[----:B------:R-:W-:Y:S01]  /*13c0*/  IADD3 R2, PT, PT, R2, 0x1, RZ ;  /* 0x0000000102027810 */ /* 0x000fe20007ffe0ff */
[----:B------:R-:W-:Y:S01]  /*13d0*/  BSSY.RECONVERGENT B1, `(.L_x_74) ;  /* 0x0000014000017945 */ /* 0x000fe20003800200 */
[----:B---3--:R-:W-:-:S02]  /*13e0*/  ISETP.GE.AND P2, PT, R18, 0x1, PT ;  /* 0x000000011200780c */ /* 0x008fc40003f46270 */
[----:B-1----:R-:W-:Y:S01]  /*13f0*/  ISETP.NE.AND P3, PT, R2, UR4, PT ;  /* 0x0000000402007c0c */ /* 0x002fe2000bf65270 */
[----:B--2---:R-:W-:Y:S01]  /*1400*/  FADD R33, R10, -R23 ;  /* 0x800000170a217221 */ /* 0x004fe20000000000 */
[----:B----4-:R-:W-:-:S03]  /*1410*/  FADD R35, R11, -R34 ;  /* 0x800000220b237221 */ /* 0x010fc60000000000 */
[----:B------:R-:W-:Y:S01]  /*1420*/  FMUL R0, R33, R33 ;  /* 0x0000002121007220 */ /* 0x000fe20000400000 */
[----:B------:R-:W-:-:S03]  /*1430*/  FADD R19, R9, -R32 ;  /* 0x8000002009137221 */ /* 0x000fc60000000000 */
[----:B------:R-:W-:-:S04]  /*1440*/  FFMA R0, R35, R35, R0 ;  /* 0x0000002323007223 */ /* 0x000fc80000000000 */
[----:B------:R-:W-:-:S04]  /*1450*/  FFMA R16, R19, R19, R0 ;  /* 0x0000001313107223 */ /* 0x000fc80000000000 */
[----:B------:R1:W2:Y:S01]  /*1460*/  MUFU.RSQ R17, R16 ;  /* 0x0000001000117308 */ /* 0x0002a20000001400 */
[----:B------:R-:W-:-:S04]  /*1470*/  IADD3 R0, PT, PT, R16, -0xd000000, RZ ;  /* 0xf300000010007810 */ /* 0x000fc80007ffe0ff */
[----:B------:R-:W-:-:S13]  /*1480*/  ISETP.GT.U32.AND P0, PT, R0, 0x727fffff, PT ;  /* 0x727fffff0000780c */ /* 0x000fda0003f04070 */
[----:B012---:R-:W-:Y:S05]  /*1490*/  @!P0 BRA `(.L_x_75) ;  /* 0x00000000000c8947 */ /* 0x007fea0003800000 */
[----:B------:R-:W-:-:S07]  /*14a0*/  MOV R0, 0x14c0 ;  /* 0x000014c000007802 */ /* 0x000fce0000000f00 */
[----:B-----5:R-:W-:Y:S05]  /*14b0*/  CALL.REL.NOINC `($__internal_2_$__cuda_sm20_sqrt_rn_f32_slowpath) ;  /* 0x0000003c00707944 */ /* 0x020fea0003c00000 */
[----:B------:R-:W-:Y:S05]  /*14c0*/  BRA `(.L_x_76) ;  /* 0x0000000000107947 */ /* 0x000fea0003800000 */
.L_x_75:
[----:B------:R-:W-:Y:S01]  /*14d0*/  FMUL.FTZ R46, R16, R17 ;  /* 0x00000011102e7220 */ /* 0x000fe20000410000 */
[----:B------:R-:W-:-:S03]  /*14e0*/  FMUL.FTZ R0, R17, 0.5 ;  /* 0x3f00000011007820 */ /* 0x000fc60000410000 */
[----:B------:R-:W-:-:S04]  /*14f0*/  FFMA R17, -R46, R46, R16 ;  /* 0x0000002e2e117223 */ /* 0x000fc80000000110 */
[----:B------:R-:W-:-:S07]  /*1500*/  FFMA R46, R17, R0, R46 ;  /* 0x00000000112e7223 */ /* 0x000fce000000002e */
.L_x_76:
[----:B------:R-:W-:Y:S05]  /*1510*/  BSYNC.RECONVERGENT B1 ;  /* 0x0000000000017941 */ /* 0x000fea0003800200 */
.L_x_74:
[----:B------:R-:W0:Y:S01]  /*1520*/  MUFU.RCP R17, R46 ;  /* 0x0000002e00117308 */ /* 0x000e220000001000 */
[----:B------:R-:W-:Y:S07]  /*1530*/  BSSY.RECONVERGENT B4, `(.L_x_77) ;  /* 0x000000c000047945 */ /* 0x000fee0003800200 */
[----:B------:R-:W1:Y:S01]  /*1540*/  FCHK P0, R35, R46 ;  /* 0x0000002e23007302 */ /* 0x000e620000000000 */
[----:B0-----:R-:W-:-:S04]  /*1550*/  FFMA R0, R17, -R46, 1 ;  /* 0x3f80000011007423 */ /* 0x001fc8000000082e */
[----:B------:R-:W-:-:S04]  /*1560*/  FFMA R0, R17, R0, R17 ;  /* 0x0000000011007223 */ /* 0x000fc80000000011 */
[----:B------:R-:W-:-:S04]  /*1570*/  FFMA R45, R35, R0, RZ ;  /* 0x00000000232d7223 */ /* 0x000fc800000000ff */
[----:B------:R-:W-:-:S04]  /*1580*/  FFMA R16, R45, -R46, R35 ;  /* 0x8000002e2d107223 */ /* 0x000fc80000000023 */
[----:B------:R-:W-:Y:S01]  /*1590*/  FFMA R45, R0, R16, R45 ;  /* 0x00000010002d7223 */ /* 0x000fe2000000002d */
[----:B-1----:R-:W-:Y:S06]  /*15a0*/  @!P0 BRA `(.L_x_78) ;  /* 0x0000000000108947 */ /* 0x002fec0003800000 */
[----:B------:R-:W-:Y:S02]  /*15b0*/  MOV R0, R35 ;  /* 0x0000002300007202 */ /* 0x000fe40000000f00 */
[----:B------:R-:W-:-:S07]  /*15c0*/  MOV R56, 0x15e0 ;  /* 0x000015e000387802 */ /* 0x000fce0000000f00 */
[----:B-----5:R-:W-:Y:S05]  /*15d0*/  CALL.REL.NOINC `($__internal_3_$__cuda_sm3x_div_rn_noftz_f32_slowpath) ;  /* 0x0000003c00847944 */ /* 0x020fea0003c00000 */
[----:B------:R-:W-:-:S07]  /*15e0*/  MOV R45, R0 ;  /* 0x00000000002d7202 */ /* 0x000fce0000000f00 */
.L_x_78:
[----:B------:R-:W-:Y:S05]  /*15f0*/  BSYNC.RECONVERGENT B4 ;  /* 0x0000000000047941 */ /* 0x000fea0003800200 */
.L_x_77:
        /* <DEDUP_REMOVED lines=13> */
.L_x_80:
[----:B------:R-:W-:Y:S05]  /*16d0*/  BSYNC.RECONVERGENT B4 ;  /* 0x0000000000047941 */ /* 0x000fea0003800200 */
.L_x_79:
        /* <DEDUP_REMOVED lines=13> */
.L_x_82:
[----:B------:R-:W-:Y:S05]  /*17b0*/  BSYNC.RECONVERGENT B4 ;  /* 0x0000000000047941 */ /* 0x000fea0003800200 */
.L_x_81:
[----:B------:R-:W-:Y:S01]  /*17c0*/  HFMA2 R40, -RZ, RZ, -1.875, 0 ;  /* 0xbf800000ff287431 */ /* 0x000fe200000001ff */
[----:B------:R-:W-:Y:S01]  /*17d0*/  MOV R54, 0xffffffff ;  /* 0xffffffff00367802 */ /* 0x000fe20000000f00 */
[----:B------:R-:W-:Y:S06]  /*17e0*/  @!P2 BRA `(.L_x_83) ;  /* 0x0000000400bca947 */ /* 0x000fec0003800000 */
[----:B------:R-:W-:Y:S01]  /*17f0*/  BSSY.RECONVERGENT B4, `(.L_x_83) ;  /* 0x000006e000047945 */ /* 0x000fe20003800200 */
[----:B------:R-:W-:Y:S02]  /*1800*/  MOV R54, 0xffffffff ;  /* 0xffffffff00367802 */ /* 0x000fe40000000f00 */
[----:B------:R-:W-:Y:S02]  /*1810*/  MOV R40, 0xbf800000 ;  /* 0xbf80000000287802 */ /* 0x000fe40000000f00 */
[----:B------:R-:W-:-:S07]  /*1820*/  MOV R39, RZ ;  /* 0x000000ff00277202 */ /* 0x000fce0000000f00 */
.L_x_92:
[----:B------:R-:W0:Y:S02]  /*1830*/  LDC.64 R16, c[0x0][0x398] ;  /* 0x0000e600ff107b82 */ /* 0x000e240000000a00 */
[----:B0-----:R-:W-:-:S05]  /*1840*/  IMAD.WIDE.U32 R16, R39, 0x4c, R16 ;  /* 0x0000004c27107825 */ /* 0x001fca00078e0010 */
[----:B------:R-:W2:Y:S04]  /*1850*/  LDG.E R47, desc[UR8][R16.64+0x8] ;  /* 0x00000808102f7981 */ /* 0x000ea8000c1e1900 */
[----:B------:R-:W2:Y:S04]  /*1860*/  LDG.E R42, desc[UR8][R16.64+0x20] ;  /* 0x00002008102a7981 */ /* 0x000ea8000c1e1900 */
[----:B------:R-:W3:Y:S04]  /*1870*/  LDG.E R0, desc[UR8][R16.64+0x4] ;  /* 0x0000040810007981 */ /* 0x000ee8000c1e1900 */
[----:B------:R-:W3:Y:S04]  /*1880*/  LDG.E R35, desc[UR8][R16.64+0x1c] ;  /* 0x00001c0810237981 */ /* 0x000ee8000c1e1900 */
[----:B------:R-:W4:Y:S04]  /*1890*/  LDG.E R33, desc[UR8][R16.64] ;  /* 0x0000000810217981 */ /* 0x000f28000c1e1900 */
[----:B------:R-:W4:Y:S04]  /*18a0*/  LDG.E R48, desc[UR8][R16.64+0x18] ;  /* 0x0000180810307981 */ /* 0x000f28000c1e1900 */
[----:B------:R-:W4:Y:S04]  /*18b0*/  LDG.E R19, desc[UR8][R16.64+0x10] ;  /* 0x0000100810137981 */ /* 0x000f28000c1e1900 */
[----:B------:R-:W4:Y:S04]  /*18c0*/  LDG.E R58, desc[UR8][R16.64+0xc] ;  /* 0x00000c08103a7981 */ /* 0x000f28000c1e1900 */
[----:B------:R0:W4:Y:S01]  /*18d0*/  LDG.E R50, desc[UR8][R16.64+0x14] ;  /* 0x0000140810327981 */ /* 0x000122000c1e1900 */
[----:B------:R-:W-:Y:S01]  /*18e0*/  UMOV UR4, 0xd9d7bdbb ;  /* 0xd9d7bdbb00047882 */ /* 0x000fe20000000000 */
[----:B------:R-:W-:Y:S01]  /*18f0*/  UMOV UR5, 0x3ddb7cdf ;  /* 0x3ddb7cdf00057882 */ /* 0x000fe20000000000 */
[----:B------:R-:W-:Y:S01]  /*1900*/  BSSY.RECONVERGENT B5, `(.L_x_84) ;  /* 0x0000058000057945 */ /* 0x000fe20003800200 */
[----:B--2---:R-:W-:Y:S01]  /*1910*/  FADD R42, -R47, R42 ;  /* 0x0000002a2f2a7221 */ /* 0x004fe20000000100 */
[----:B---3--:R-:W-:-:S03]  /*1920*/  FADD R44, -R0, R35 ;  /* 0x00000023002c7221 */ /* 0x008fc60000000100 */
[----:B------:R-:W-:Y:S01]  /*1930*/  FMUL R35, R42, R45 ;  /* 0x0000002d2a237220 */ /* 0x000fe20000400000 */
[----:B----4-:R-:W-:Y:S01]  /*1940*/  FADD R48, -R33, R48 ;  /* 0x0000003021307221 */ /* 0x010fe20000000100 */
[----:B------:R-:W-:Y:S01]  /*1950*/  FADD R52, R19, -R0 ;  /* 0x8000000013347221 */ /* 0x000fe20000000000 */
[-C--:B------:R-:W-:Y:S02]  /*1960*/  FMUL R19, R44, R41.reuse ;  /* 0x000000292c137220 */ /* 0x080fe40000400000 */
[C---:B------:R-:W-:Y:S01]  /*1970*/  FFMA R18, R48.reuse, R41, -R35 ;  /* 0x0000002930127223 */ /* 0x040fe20000000823 */
[-C--:B------:R-:W-:Y:S01]  /*1980*/  FMUL R35, R48, R43.reuse ;  /* 0x0000002b30237220 */ /* 0x080fe20000400000 */
[----:B------:R-:W-:Y:S01]  /*1990*/  FADD R58, R58, -R33 ;  /* 0x800000213a3a7221 */ /* 0x000fe20000000000 */
[----:B------:R-:W-:Y:S01]  /*19a0*/  FFMA R49, R42, R43, -R19 ;  /* 0x0000002b2a317223 */ /* 0x000fe20000000813 */
[----:B0-----:R-:W-:Y:S01]  /*19b0*/  FMUL R17, R52, R18 ;  /* 0x0000001234117220 */ /* 0x001fe20000400000 */
[----:B------:R-:W-:Y:S01]  /*19c0*/  FFMA R35, R44, R45, -R35 ;  /* 0x0000002d2c237223 */ /* 0x000fe20000000823 */
[----:B------:R-:W-:-:S02]  /*19d0*/  FADD R50, R50, -R47 ;  /* 0x8000002f32327221 */ /* 0x000fc40000000000 */
[----:B------:R-:W-:-:S04]  /*19e0*/  FFMA R17, R58, R49, R17 ;  /* 0x000000313a117223 */ /* 0x000fc80000000011 */
[----:B------:R-:W-:-:S04]  /*19f0*/  FFMA R46, R50, R35, R17 ;  /* 0x00000023322e7223 */ /* 0x000fc80000000011 */
[----:B------:R-:W0:Y:S02]  /*1a00*/  F2F.F64.F32 R16, |R46| ;  /* 0x4000002e00107310 */ /* 0x000e240000201800 */
[----:B0-----:R-:W-:-:S14]  /*1a10*/  DSETP.GEU.AND P0, PT, R16, UR4, PT ;  /* 0x0000000410007e2a */ /* 0x001fdc000bf0e000 */
[----:B------:R-:W-:Y:S05]  /*1a20*/  @!P0 BRA `(.L_x_85) ;  /* 0x0000000400148947 */ /* 0x000fea0003800000 */
[----:B------:R-:W0:Y:S01]  /*1a30*/  MUFU.RCP R17, R46 ;  /* 0x0000002e00117308 */ /* 0x000e220000001000 */
[----:B------:R-:W-:Y:S01]  /*1a40*/  FADD R19, R23, -R0 ;  /* 0x8000000017137221 */ /* 0x000fe20000000000 */
[----:B------:R-:W-:Y:S01]  /*1a50*/  FADD R33, R34, -R33 ;  /* 0x8000002122217221 */ /* 0x000fe20000000000 */
[----:B------:R-:W-:Y:S01]  /*1a60*/  FADD R47, R32, -R47 ;  /* 0x8000002f202f7221 */ /* 0x000fe20000000000 */
[----:B------:R-:W-:Y:S01]  /*1a70*/  BSSY.RECONVERGENT B6, `(.L_x_86) ;  /* 0x000000e000067945 */ /* 0x000fe20003800200 */
[----:B------:R-:W-:-:S04]  /*1a80*/  FMUL R0, R18, R19 ;  /* 0x0000001312007220 */ /* 0x000fc80000400000 */
[----:B------:R-:W-:-:S04]  /*1a90*/  FFMA R0, R49, R33, R0 ;  /* 0x0000002131007223 */ /* 0x000fc80000000000 */
[----:B------:R-:W-:-:S04]  /*1aa0*/  FFMA R0, R35, R47, R0 ;  /* 0x0000002f23007223 */ /* 0x000fc80000000000 */
[----:B------:R-:W1:Y:S01]  /*1ab0*/  FCHK P0, R0, R46 ;  /* 0x0000002e00007302 */ /* 0x000e620000000000 */
[----:B0-----:R-:W-:-:S04]  /*1ac0*/  FFMA R16, -R46, R17, 1 ;  /* 0x3f8000002e107423 */ /* 0x001fc80000000111 */
[----:B------:R-:W-:-:S04]  /*1ad0*/  FFMA R17, R17, R16, R17 ;  /* 0x0000001011117223 */ /* 0x000fc80000000011 */
[----:B------:R-:W-:-:S04]  /*1ae0*/  FFMA R16, R0, R17, RZ ;  /* 0x0000001100107223 */ /* 0x000fc800000000ff */
[----:B------:R-:W-:-:S04]  /*1af0*/  FFMA R35, -R46, R16, R0 ;  /* 0x000000102e237223 */ /* 0x000fc80000000100 */
[----:B------:R-:W-:Y:S01]  /*1b00*/  FFMA R35, R17, R35, R16 ;  /* 0x0000002311237223 */ /* 0x000fe20000000010 */
[----:B-1----:R-:W-:Y:S06]  /*1b10*/  @!P0 BRA `(.L_x_87) ;  /* 0x00000000000c8947 */ /* 0x002fec0003800000 */
[----:B------:R-:W-:-:S07]  /*1b20*/  MOV R56, 0x1b40 ;  /* 0x00001b4000387802 */ /* 0x000fce0000000f00 */
[----:B-----5:R-:W-:Y:S05]  /*1b30*/  CALL.REL.NOINC `($__internal_3_$__cuda_sm3x_div_rn_noftz_f32_slowpath) ;  /* 0x00000038002c7944 */ /* 0x020fea0003c00000 */
[----:B------:R-:W-:-:S07]  /*1b40*/  MOV R35, R0 ;  /* 0x0000000000237202 */ /* 0x000fce0000000f00 */
.L_x_87:
[----:B------:R-:W-:Y:S05]  /*1b50*/  BSYNC.RECONVERGENT B6 ;  /* 0x0000000000067941 */ /* 0x000fea0003800200 */
.L_x_86:
[----:B------:R-:W-:-:S04]  /*1b60*/  FSETP.GT.AND P0, PT, R35, 1, PT ;  /* 0x3f8000002300780b */ /* 0x000fc80003f04000 */
[----:B------:R-:W-:-:S13]  /*1b70*/  FSETP.LT.OR P0, PT, R35, RZ, P0 ;  /* 0x000000ff2300720b */ /* 0x000fda0000701400 */
[----:B------:R-:W-:Y:S05]  /*1b80*/  @P0 BRA `(.L_x_85) ;  /* 0x0000000000bc0947 */ /* 0x000fea0003800000 */
[----:B------:R-:W-:Y:S01]  /*1b90*/  FMUL R49, R50, R33 ;  /* 0x0000002132317220 */ /* 0x000fe20000400000 */
[----:B------:R-:W0:Y:S01]  /*1ba0*/  MUFU.RCP R51, R46 ;  /* 0x0000002e00337308 */ /* 0x000e220000001000 */
[-C--:B------:R-:W-:Y:S01]  /*1bb0*/  FMUL R17, R52, R47.reuse ;  /* 0x0000002f34117220 */ /* 0x080fe20000400000 */
        /* <DEDUP_REMOVED lines=8> */
[----:B0-----:R-:W-:-:S03]  /*1c40*/  FFMA R16, -R46, R51, 1 ;  /* 0x3f8000002e107423 */ /* 0x001fc60000000133 */
[----:B------:R-:W0:Y:S01]  /*1c50*/  FCHK P0, R47, R46 ;  /* 0x0000002e2f007302 */ /* 0x000e220000000000 */
[----:B------:R-:W-:-:S04]  /*1c60*/  FFMA R0, R51, R16, R51 ;  /* 0x0000001033007223 */ /* 0x000fc80000000033 */
[----:B------:R-:W-:-:S04]  /*1c70*/  FFMA R17, R0, R47, RZ ;  /* 0x0000002f00117223 */ /* 0x000fc800000000ff */
[----:B------:R-:W-:-:S04]  /*1c80*/  FFMA R16, -R46, R17, R47 ;  /* 0x000000112e107223 */ /* 0x000fc8000000012f */
[----:B------:R-:W-:Y:S01]  /*1c90*/  FFMA R0, R0, R16, R17 ;  /* 0x0000001000007223 */ /* 0x000fe20000000011 */
[----:B0-----:R-:W-:Y:S06]  /*1ca0*/  @!P0 BRA `(.L_x_89) ;  /* 0x00000000000c8947 */ /* 0x001fec0003800000 */
[----:B------:R-:W-:Y:S02]  /*1cb0*/  MOV R0, R47 ;  /* 0x0000002f00007202 */ /* 0x000fe40000000f00 */
[----:B------:R-:W-:-:S07]  /*1cc0*/  MOV R56, 0x1ce0 ;  /* 0x00001ce000387802 */ /* 0x000fce0000000f00 */
[----:B-----5:R-:W-:Y:S05]  /*1cd0*/  CALL.REL.NOINC `($__internal_3_$__cuda_sm3x_div_rn_noftz_f32_slowpath) ;  /* 0x0000003400c47944 */ /* 0x020fea0003c00000 */
.L_x_89:
[----:B------:R-:W-:Y:S05]  /*1ce0*/  BSYNC.RECONVERGENT B6 ;  /* 0x0000000000067941 */ /* 0x000fea0003800200 */
.L_x_88:
[----:B------:R-:W-:-:S05]  /*1cf0*/  FADD R35, R0, R35 ;  /* 0x0000002300237221 */ /* 0x000fca0000000000 */
[----:B------:R-:W-:-:S04]  /*1d00*/  FSETP.GT.AND P0, PT, R35, 1, PT ;  /* 0x3f8000002300780b */ /* 0x000fc80003f04000 */
[----:B------:R-:W-:-:S13]  /*1d10*/  FSETP.LT.OR P0, PT, R0, RZ, P0 ;  /* 0x000000ff0000720b */ /* 0x000fda0000701400 */
[----:B------:R-:W-:Y:S05]  /*1d20*/  @P0 BRA `(.L_x_85) ;  /* 0x0000000000540947 */ /* 0x000fea0003800000 */
[----:B------:R-:W0:Y:S01]  /*1d30*/  MUFU.RCP R35, R46 ;  /* 0x0000002e00237308 */ /* 0x000e220000001000 */
[----:B------:R-:W-:Y:S01]  /*1d40*/  FMUL R17, R44, R38 ;  /* 0x000000262c117220 */ /* 0x000fe20000400000 */
[----:B------:R-:W-:Y:S03]  /*1d50*/  BSSY.RECONVERGENT B6, `(.L_x_90) ;  /* 0x000000d000067945 */ /* 0x000fe60003800200 */
        /* <DEDUP_REMOVED lines=11> */
[----:B-----5:R-:W-:Y:S05]  /*1e10*/  CALL.REL.NOINC `($__internal_3_$__cuda_sm3x_div_rn_noftz_f32_slowpath) ;  /* 0x0000003400747944 */ /* 0x020fea0003c00000 */
.L_x_91:
[----:B------:R-:W-:Y:S05]  /*1e20*/  BSYNC.RECONVERGENT B6 ;  /* 0x0000000000067941 */ /* 0x000fea0003800200 */
.L_x_90:
[----:B------:R-:W-:-:S13]  /*1e30*/  FSETP.GEU.AND P1, PT, R0, RZ, PT ;  /* 0x000000ff0000720b */ /* 0x000fda0003f2e000 */
[----:B------:R-:W-:-:S04]  /*1e40*/  @P1 FSETP.GEU.AND P0, PT, R0, R40, PT ;  /* 0x000000280000120b */ /* 0x000fc80003f0e000 */
[----:B------:R-:W-:-:S04]  /*1e50*/  @P1 ISETP.EQ.OR P0, PT, R54, -0x1, !P0 ;  /* 0xffffffff3600180c */ /* 0x000fc80004702670 */
[----:B------:R-:W-:Y:S02]  /*1e60*/  @P1 FSEL R40, R0, R40, P0 ;  /* 0x0000002800281208 */ /* 0x000fe40000000000 */
[----:B------:R-:W-:-:S07]  /*1e70*/  @P1 SEL R54, R39, R54, P0 ;  /* 0x0000003627361207 */ /* 0x000fce0000000000 */
.L_x_85:
[----:B------:R-:W-:Y:S05]  /*1e80*/  BSYNC.RECONVERGENT B5 ;  /* 0x0000000000057941 */ /* 0x000fea0003800200 */
.L_x_84:
[----:B------:R-:W0:Y:S01]  /*1e90*/  LDCU UR4, c[0x0][0x3c4] ;  /* 0x00007880ff0477ac */ /* 0x000e220008000800 */
[----:B------:R-:W-:-:S04]  /*1ea0*/  IADD3 R39, PT, PT, R39, 0x1, RZ ;  /* 0x0000000127277810 */ /* 0x000fc80007ffe0ff */
[----:B0-----:R-:W-:-:S13]  /*1eb0*/  ISETP.NE.AND P0, PT, R39, UR4, PT ;  /* 0x0000000427007c0c */ /* 0x001fda000bf05270 */
[----:B------:R-:W-:Y:S05]  /*1ec0*/  @P0 BRA `(.L_x_92) ;  /* 0xfffffff800580947 */ /* 0x000fea000383ffff */
[----:B------:R-:W-:Y:S05]  /*1ed0*/  BSYNC.RECONVERGENT B4 ;  /* 0x0000000000047941 */ /* 0x000fea0003800200 */
.L_x_83:
[C---:B------:R-:W-:Y:S01]  /*1ee0*/  ISETP.NE.AND P0, PT, R54.reuse, R13, PT ;  /* 0x0000000d3600720c */ /* 0x040fe20003f05270 */
[----:B------:R-:W-:Y:S03]  /*1ef0*/  BSSY.RECONVERGENT B4, `(.L_x_93) ;  /* 0x00000af000047945 */ /* 0x000fe60003800200 */
[----:B------:R-:W-:-:S13]  /*1f00*/  ISETP.EQ.OR P0, PT, R54, -0x1, !P0 ;  /* 0xffffffff3600780c */ /* 0x000fda0004702670 */
[----:B------:R-:W-:Y:S05]  /*1f10*/  @P0 BRA `(.L_x_94) ;  /* 0x0000000800b00947 */ /* 0x000fea0003800000 */
[----:B------:R-:W-:Y:S05]  /*1f20*/  @!P2 BRA `(.L_x_95) ;  /* 0x00000008006ca947 */ /* 0x000fea0003800000 */
[----:B------:R-:W-:Y:S01]  /*1f30*/  HFMA2 R39, -RZ, RZ, 0, 0 ;  /* 0x00000000ff277431 */ /* 0x000fe200000001ff */
[----:B------:R-:W-:Y:S01]  /*1f40*/  BSSY.RECONVERGENT B5, `(.L_x_96) ;  /* 0x0000098000057945 */ /* 0x000fe20003800200 */
[----:B------:R-:W-:Y:S02]  /*1f50*/  MOV R38, R32 ;  /* 0x0000002000267202 */ /* 0x000fe40000000f00 */
[----:B------:R-:W-:Y:S02]  /*1f60*/  MOV R35, R23 ;  /* 0x0000001700237202 */ /* 0x000fe40000000f00 */
[----:B------:R-:W-:-:S07]  /*1f70*/  MOV R33, R34 ;  /* 0x0000002200217202 */ /* 0x000fce0000000f00 */
.L_x_108:
[----:B------:R-:W0:Y:S08]  /*1f80*/  LDC.64 R16, c[0x0][0x398] ;  /* 0x0000e600ff107b82 */ /* 0x000e300000000a00 */
[----:B------:R-:W1:Y:S01]  /*1f90*/  LDC.64 R46, c[0x0][0x3b0] ;  /* 0x0000ec00ff2e7b82 */ /* 0x000e620000000a00 */
[----:B0-----:R-:W-:-:S06]  /*1fa0*/  IMAD.WIDE R54, R54, 0x4c, R16 ;  /* 0x0000004c36367825 */ /* 0x001fcc00078e0210 */
[----:B------:R-:W2:Y:S01]  /*1fb0*/  LDG.E R55, desc[UR8][R54.64+0x24] ;  /* 0x0000240836377981 */ /* 0x000ea2000c1e1900 */
[----:B------:R-:W-:Y:S02]  /*1fc0*/  CS2R R16, SRZ ;  /* 0x0000000000107805 */ /* 0x000fe4000001ff00 */
[----:B------:R-:W-:Y:S02]  /*1fd0*/  MOV R18, RZ ;  /* 0x000000ff00127202 */ /* 0x000fe40000000f00 */
[C---:B--2---:R-:W-:Y:S01]  /*1fe0*/  ISETP.NE.AND P0, PT, R55.reuse, 0x2, PT ;  /* 0x000000023700780c */ /* 0x044fe20003f05270 */
[----:B-1----:R-:W-:-:S05]  /*1ff0*/  IMAD.WIDE R46, R55, 0x50, R46 ;  /* 0x00000050372e7825 */ /* 0x002fca00078e022e */
[----:B------:R-:W2:Y:S07]  /*2000*/  LDG.E R51, desc[UR8][R46.64+0x44] ;  /* 0x000044082e337981 */ /* 0x000eae000c1e1900 */
[----:B------:R-:W3:Y:S01]  /*2010*/  @P0 LDG.E.128 R16, desc[UR8][R46.64+0x30] ;  /* 0x000030082e100981 */ /* 0x000ee2000c1e1d00 */
[----:B------:R-:W-:Y:S01]  /*2020*/  UMOV UR4, 0xeb1c432d ;  /* 0xeb1c432d00047882 */ /* 0x000fe20000000000 */
[----:B------:R-:W-:Y:S01]  /*2030*/  UMOV UR5, 0x3f1a36e2 ;  /* 0x3f1a36e200057882 */ /* 0x000fe20000000000 */
[----:B--2--5:R-:W-:-:S04]  /*2040*/  FMUL R0, R51, R21 ;  /* 0x0000001533007220 */ /* 0x024fc80000400000 */
[----:B---3--:R-:W-:Y:S01]  /*2050*/  FMUL R21, R0, R17 ;  /* 0x0000001100157220 */ /* 0x008fe20000400000 */
[C---:B------:R-:W-:Y:S01]  /*2060*/  FMUL R17, R51.reuse, R20 ;  /* 0x0000001433117220 */ /* 0x040fe20000400000 */
[----:B------:R-:W-:Y:S02]  /*2070*/  FMUL R51, R51, R22 ;  /* 0x0000001633337220 */ /* 0x000fe40000400000 */
[----:B------:R-:W0:Y:S01]  /*2080*/  F2F.F64.F32 R48, R21 ;  /* 0x0000001500307310 */ /* 0x000e220000201800 */
[----:B------:R-:W-:Y:S01]  /*2090*/  FMUL R20, R17, R18 ;  /* 0x0000001211147220 */ /* 0x000fe20000400000 */
[----:B------:R-:W-:-:S06]  /*20a0*/  FMUL R22, R51, R16 ;  /* 0x0000001033167220 */ /* 0x000fcc0000400000 */
[----:B------:R-:W1:Y:S01]  /*20b0*/  F2F.F64.F32 R18, R20 ;  /* 0x0000001400127310 */ /* 0x000e620000201800 */
[----:B0-----:R-:W-:-:S07]  /*20c0*/  DSETP.GEU.AND P0, PT, R48, UR4, PT ;  /* 0x0000000430007e2a */ /* 0x001fce000bf0e000 */
[----:B------:R-:W0:Y:S01]  /*20d0*/  F2F.F64.F32 R16, R22 ;  /* 0x0000001600107310 */ /* 0x000e220000201800 */
[----:B-1----:R-:W-:Y:S02]  /*20e0*/  DSETP.LT.AND P1, PT, R18, UR4, PT ;  /* 0x0000000412007e2a */ /* 0x002fe4000bf21000 */
[----:B0-----:R-:W-:-:S14]  /*20f0*/  DSETP.LT.AND P0, PT, R16, UR4, !P0 ;  /* 0x0000000410007e2a */ /* 0x001fdc000c701000 */
[----:B------:R-:W-:Y:S05]  /*2100*/  @P0 BRA P1, `(.L_x_97) ;  /* 0x0000000400ec0947 */ /* 0x000fea0000800000 */
[C---:B------:R-:W-:Y:S01]  /*2110*/  FMUL R17, R40.reuse, R41 ;  /* 0x0000002928117220 */ /* 0x040fe20000400000 */
[C---:B------:R-:W-:Y:S01]  /*2120*/  FMUL R0, R40.reuse, R45 ;  /* 0x0000002d28007220 */ /* 0x040fe20000400000 */
[----:B------:R-:W-:Y:S01]  /*2130*/  FMUL R40, R40, R43 ;  /* 0x0000002b28287220 */ /* 0x000fe20000400000 */
[----:B------:R-:W-:Y:S01]  /*2140*/  BSSY.RECONVERGENT B6, `(.L_x_98) ;  /* 0x0000071000067945 */ /* 0x000fe20003800200 */
[----:B------:R-:W-:Y:S01]  /*2150*/  FFMA R38, R17, 1.0000100135803222656, R38 ;  /* 0x3f80005411267823 */ /* 0x000fe20000000026 */
[----:B------:R-:W-:Y:S01]  /*2160*/  FFMA R33, R0, 1.0000100135803222656, R33 ;  /* 0x3f80005400217823 */ /* 0x000fe20000000021 */
[----:B------:R-:W-:Y:S01]  /*2170*/  FFMA R35, R40, 1.0000100135803222656, R35 ;  /* 0x3f80005428237823 */ /* 0x000fe20000000023 */
[----:B------:R-:W-:Y:S02]  /*2180*/  MOV R54, 0xffffffff ;  /* 0xffffffff00367802 */ /* 0x000fe40000000f00 */
[----:B------:R-:W-:Y:S02]  /*2190*/  MOV R53, RZ ;  /* 0x000000ff00357202 */ /* 0x000fe40000000f00 */
[----:B------:R-:W-:-:S07]  /*21a0*/  MOV R40, 0xbf800000 ;  /* 0xbf80000000287802 */ /* 0x000fce0000000f00 */
.L_x_107:
        /* <DEDUP_REMOVED lines=8> */
[----:B------:R-:W5:Y:S04]  /*2230*/  LDG.E R51, desc[UR8][R16.64+0x10] ;  /* 0x0000100810337981 */ /* 0x000f68000c1e1900 */
[----:B------:R-:W5:Y:S04]  /*2240*/  LDG.E R49, desc[UR8][R16.64+0xc] ;  /* 0x00000c0810317981 */ /* 0x000f68000c1e1900 */
[----:B------:R0:W5:Y:S01]  /*2250*/  LDG.E R46, desc[UR8][R16.64+0x14] ;  /* 0x00001408102e7981 */ /* 0x000162000c1e1900 */
[----:B------:R-:W-:Y:S01]  /*2260*/  UMOV UR4, 0xd9d7bdbb ;  /* 0xd9d7bdbb00047882 */ /* 0x000fe20000000000 */
[----:B------:R-:W-:Y:S01]  /*2270*/  UMOV UR5, 0x3ddb7cdf ;  /* 0x3ddb7cdf00057882 */ /* 0x000fe20000000000 */
[----:B------:R-:W-:Y:S01]  /*2280*/  BSSY.RECONVERGENT B7, `(.L_x_99) ;  /* 0x0000058000077945 */ /* 0x000fe20003800200 */
[----:B--2---:R-:W-:Y:S01]  /*2290*/  FADD R52, -R19, R52 ;  /* 0x0000003413347221 */ /* 0x004fe20000000100 */
[----:B---3--:R-:W-:-:S03]  /*22a0*/  FADD R48, -R44, R55 ;  /* 0x000000372c307221 */ /* 0x008fc60000000100 */
[----:B------:R-:W-:Y:S01]  /*22b0*/  FMUL R55, R52, R45 ;  /* 0x0000002d34377220 */ /* 0x000fe20000400000 */
[----:B----4-:R-:W-:Y:S01]  /*22c0*/  FADD R50, -R42, R47 ;  /* 0x0000002f2a327221 */ /* 0x010fe20000000100 */
[-C--:B------:R-:W-:Y:S01]  /*22d0*/  FMUL R47, R48, R41.reuse ;  /* 0x00000029302f7220 */ /* 0x080fe20000400000 */
[----:B-----5:R-:W-:Y:S02]  /*22e0*/  FADD R51, R51, -R44 ;  /* 0x8000002c33337221 */ /* 0x020fe40000000000 */
[C---:B------:R-:W-:Y:S01]  /*22f0*/  FFMA R0, R50.reuse, R41, -R55 ;  /* 0x0000002932007223 */ /* 0x040fe20000000837 */
[-C--:B------:R-:W-:Y:S01]  /*2300*/  FMUL R55, R50, R43.reuse ;  /* 0x0000002b32377220 */ /* 0x080fe20000400000 */
[----:B------:R-:W-:Y:S01]  /*2310*/  FFMA R18, R52, R43, -R47 ;  /* 0x0000002b34127223 */ /* 0x000fe2000000082f */
[----:B------:R-:W-:Y:S01]  /*2320*/  FADD R49, R49, -R42 ;  /* 0x8000002a31317221 */ /* 0x000fe20000000000 */
        /* <DEDUP_REMOVED lines=24> */
[----:B------:R-:W-:Y:S05]  /*24b0*/  CALL.REL.NOINC `($__internal_3_$__cuda_sm3x_div_rn_noftz_f32_slowpath) ;  /* 0x0000002c00cc7944 */ /* 0x000fea0003c00000 */
[----:B------:R-:W-:-:S07]  /*24c0*/  MOV R19, R0 ;  /* 0x0000000000137202 */ /* 0x000fce0000000f00 */
.L_x_102:
[----:B------:R-:W-:Y:S05]  /*24d0*/  BSYNC.RECONVERGENT B8 ;  /* 0x0000000000087941 */ /* 0x000fea0003800200 */
.L_x_101:
[----:B------:R-:W-:-:S04]  /*24e0*/  FSETP.GT.AND P0, PT, R19, 1, PT ;  /* 0x3f8000001300780b */ /* 0x000fc80003f04000 */
[----:B------:R-:W-:-:S13]  /*24f0*/  FSETP.LT.OR P0, PT, R19, RZ, P0 ;  /* 0x000000ff1300720b */ /* 0x000fda0000701400 */
[----:B------:R-:W-:Y:S05]  /*2500*/  @P0 BRA `(.L_x_100) ;  /* 0x0000000000bc0947 */ /* 0x000fea0003800000 */
[----:B------:R-:W-:Y:S01]  /*2510*/  FMUL R16, R47, R42 ;  /* 0x0000002a2f107220 */ /* 0x000fe20000400000 */
[-C--:B------:R-:W-:Y:S01]  /*2520*/  FMUL R0, R51, R58.reuse ;  /* 0x0000003a33007220 */ /* 0x080fe20000400000 */
[----:B------:R-:W0:Y:S01]  /*2530*/  MUFU.RCP R17, R46 ;  /* 0x0000002e00117308 */ /* 0x000e220000001000 */
        /* <DEDUP_REMOVED lines=17> */
[----:B------:R-:W-:Y:S05]  /*2650*/  CALL.REL.NOINC `($__internal_3_$__cuda_sm3x_div_rn_noftz_f32_slowpath) ;  /* 0x0000002c00647944 */ /* 0x000fea0003c00000 */
.L_x_104:
[----:B------:R-:W-:Y:S05]  /*2660*/  BSYNC.RECONVERGENT B8 ;  /* 0x0000000000087941 */ /* 0x000fea0003800200 */
.L_x_103:
        /* <DEDUP_REMOVED lines=18> */
[----:B------:R-:W-:Y:S05]  /*2790*/  CALL.REL.NOINC `($__internal_3_$__cuda_sm3x_div_rn_noftz_f32_slowpath) ;  /* 0x0000002c00147944 */ /* 0x000fea0003c00000 */
.L_x_106:
[----:B------:R-:W-:Y:S05]  /*27a0*/  BSYNC.RECONVERGENT B8 ;  /* 0x0000000000087941 */ /* 0x000fea0003800200 */
.L_x_105:
[----:B------:R-:W-:-:S13]  /*27b0*/  FSETP.GEU.AND P1, PT, R0, RZ, PT ;  /* 0x000000ff0000720b */ /* 0x000fda0003f2e000 */
[----:B------:R-:W-:-:S04]  /*27c0*/  @P1 FSETP.GEU.AND P0, PT, R0, R40, PT ;  /* 0x000000280000120b */ /* 0x000fc80003f0e000 */
[----:B------:R-:W-:-:S04]  /*27d0*/  @P1 ISETP.EQ.OR P0, PT, R54, -0x1, !P0 ;  /* 0xffffffff3600180c */ /* 0x000fc80004702670 */
[----:B------:R-:W-:Y:S02]  /*27e0*/  @P1 FSEL R40, R0, R40, P0 ;  /* 0x0000002800281208 */ /* 0x000fe40000000000 */
[----:B------:R-:W-:-:S07]  /*27f0*/  @P1 SEL R54, R53, R54, P0 ;  /* 0x0000003635361207 */ /* 0x000fce0000000000 */
.L_x_100:
[----:B------:R-:W-:Y:S05]  /*2800*/  BSYNC.RECONVERGENT B7 ;  /* 0x0000000000077941 */ /* 0x000fea0003800200 */
.L_x_99:
[----:B------:R-:W0:Y:S01]  /*2810*/  LDCU UR4, c[0x0][0x3c4] ;  /* 0x00007880ff0477ac */ /* 0x000e220008000800 */
[----:B------:R-:W-:-:S04]  /*2820*/  IADD3 R53, PT, PT, R53, 0x1, RZ ;  /* 0x0000000135357810 */ /* 0x000fc80007ffe0ff */
[----:B0-----:R-:W-:-:S13]  /*2830*/  ISETP.NE.AND P0, PT, R53, UR4, PT ;  /* 0x0000000435007c0c */ /* 0x001fda000bf05270 */
[----:B------:R-:W-:Y:S05]  /*2840*/  @P0 BRA `(.L_x_107) ;  /* 0xfffffff800580947 */ /* 0x000fea000383ffff */
[----:B------:R-:W-:Y:S05]  /*2850*/  BSYNC.RECONVERGENT B6 ;  /* 0x0000000000067941 */ /* 0x000fea0003800200 */
.L_x_98:
[----:B------:R-:W-:-:S04]  /*2860*/  ISETP.NE.AND P0, PT, R54, R13, PT ;  /* 0x0000000d3600720c */ /* 0x000fc80003f05270 */
[----:B------:R-:W-:-:S04]  /*2870*/  ISETP.EQ.OR P0, PT, R54, -0x1, !P0 ;  /* 0xffffffff3600780c */ /* 0x000fc80004702670 */
[----:B------:R-:W-:-:S13]  /*2880*/  ISETP.GT.U32.OR P0, PT, R39, 0x5, P0 ;  /* 0x000000052700780c */ /* 0x000fda0000704470 */
[----:B------:R-:W-:Y:S05]  /*2890*/  @P0 BRA `(.L_x_97) ;  /* 0x0000000000080947 */ /* 0x000fea0003800000 */
[----:B------:R-:W-:Y:S01]  /*28a0*/  IADD3 R39, PT, PT, R39, 0x1, RZ ;  /* 0x0000000127277810 */ /* 0x000fe20007ffe0ff */
[----:B------:R-:W-:Y:S06]  /*28b0*/  BRA `(.L_x_108) ;  /* 0xfffffff400b07947 */ /* 0x000fec000383ffff */
.L_x_97:
[----:B------:R-:W-:Y:S05]  /*28c0*/  BSYNC.RECONVERGENT B5 ;  /* 0x0000000000057941 */ /* 0x000fea0003800200 */
.L_x_96:
[----:B------:R-:W-:Y:S05]  /*28d0*/  BRA `(.L_x_94) ;  /* 0x0000000000407947 */ /* 0x000fea0003800000 */
.L_x_95:
[----:B------:R-:W0:Y:S08]  /*28e0*/  LDC.64 R16, c[0x0][0x398] ;  /* 0x0000e600ff107b82 */ /* 0x000e300000000a00 */
[----:B------:R-:W1:Y:S01]  /*28f0*/  LDC.64 R38, c[0x0][0x3b0] ;  /* 0x0000ec00ff267b82 */ /* 0x000e620000000a00 */
[----:B0-----:R-:W-:-:S06]  /*2900*/  IMAD.WIDE R54, R54, 0x4c, R16 ;  /* 0x0000004c36367825 */ /* 0x001fcc00078e0210 */
[----:B------:R-:W2:Y:S01]  /*2910*/  LDG.E R55, desc[UR8][R54.64+0x24] ;  /* 0x0000240836377981 */ /* 0x000ea2000c1e1900 */
[----:B------:R-:W-:Y:S01]  /*2920*/  HFMA2 R18, -RZ, RZ, 0, 0 ;  /* 0x00000000ff127431 */ /* 0x000fe200000001ff */
[----:B------:R-:W-:Y:S02]  /*2930*/  CS2R R16, SRZ ;  /* 0x0000000000107805 */ /* 0x000fe4000001ff00 */
[C---:B--2---:R-:W-:Y:S01]  /*2940*/  ISETP.NE.AND P0, PT, R55.reuse, 0x2, PT ;  /* 0x000000023700780c */ /* 0x044fe20003f05270 */
[----:B-1----:R-:W-:-:S05]  /*2950*/  IMAD.WIDE R38, R55, 0x50, R38 ;  /* 0x0000005037267825 */ /* 0x002fca00078e0226 */
[----:B------:R-:W2:Y:S07]  /*2960*/  LDG.E R33, desc[UR8][R38.64+0x44] ;  /* 0x0000440826217981 */ /* 0x000eae000c1e1900 */
[----:B------:R-:W3:Y:S01]  /*2970*/  @P0 LDG.E.128 R16, desc[UR8][R38.64+0x30] ;  /* 0x0000300826100981 */ /* 0x000ee2000c1e1d00 */
[-C--:B--2--5:R-:W-:Y:S01]  /*2980*/  FMUL R35, R22, R33.reuse ;  /* 0x0000002116237220 */ /* 0x0a4fe20000400000 */
[-C--:B------:R-:W-:Y:S01]  /*2990*/  FMUL R0, R21, R33.reuse ;  /* 0x0000002115007220 */ /* 0x080fe20000400000 */
[----:B------:R-:W-:-:S02]  /*29a0*/  FMUL R33, R20, R33 ;  /* 0x0000002114217220 */ /* 0x000fc40000400000 */
[----:B---3--:R-:W-:Y:S01]  /*29b0*/  FMUL R22, R35, R16 ;  /* 0x0000001023167220 */ /* 0x008fe20000400000 */
[----:B------:R-:W-:Y:S01]  /*29c0*/  FMUL R21, R0, R17 ;  /* 0x0000001100157220 */ /* 0x000fe20000400000 */
[----:B------:R-:W-:-:S07]  /*29d0*/  FMUL R20, R33, R18 ;  /* 0x0000001221147220 */ /* 0x000fce0000400000 */
.L_x_94:
[----:B------:R-:W-:Y:S05]  /*29e0*/  BSYNC.RECONVERGENT B4 ;  /* 0x0000000000047941 */ /* 0x000fea0003800200 */
.L_x_93:
[----:B------:R-:W2:Y:S01]  /*29f0*/  LDG.E R35, desc[UR8][R24.64+0x24] ;  /* 0x0000240818237981 */ /* 0x000ea2000c1e1900 */
[----:B------:R-:W2:Y:S03]  /*2a00*/  LDC.64 R44, c[0x0][0x3b0] ;  /* 0x0000ec00ff2c7b82 */ /* 0x000ea60000000a00 */
[----:B------:R-:W3:Y:S04]  /*2a10*/  LDG.E R0, desc[UR8][R36.64] ;  /* 0x0000000824007981 */ /* 0x000ee8000c1e1900 */
[----:B------:R-:W4:Y:S04]  /*2a20*/  LDG.E R33, desc[UR8][R36.64+0x4] ;  /* 0x0000040824217981 */ /* 0x000f28000c1e1900 */
[----:B------:R0:W4:Y:S04]  /*2a30*/  LDG.E R16, desc[UR8][R36.64+0x8] ;  /* 0x0000080824107981 */ /* 0x000128000c1e1900 */
[----:B------:R1:W5:Y:S04]  /*2a40*/  LDG.E R42, desc[UR8][R24.64+0x28] ;  /* 0x00002808182a7981 */ /* 0x000368000c1e1900 */
[----:B------:R1:W5:Y:S04]  /*2a50*/  LDG.E R41, desc[UR8][R24.64+0x2c] ;  /* 0x00002c0818297981 */ /* 0x000368000c1e1900 */
[----:B------:R1:W5:Y:S04]  /*2a60*/  LDG.E R40, desc[UR8][R24.64+0x34] ;  /* 0x0000340818287981 */ /* 0x000368000c1e1900 */
[----:B------:R1:W5:Y:S04]  /*2a70*/  LDG.E R39, desc[UR8][R24.64+0x38] ;  /* 0x0000380818277981 */ /* 0x000368000c1e1900 */
[----:B------:R1:W5:Y:S04]  /*2a80*/  LDG.E R38, desc[UR8][R24.64+0x40] ;  /* 0x0000400818267981 */ /* 0x000368000c1e1900 */
[----:B------:R1:W5:Y:S01]  /*2a90*/  LDG.E R19, desc[UR8][R24.64+0x44] ;  /* 0x0000440818137981 */ /* 0x000362000c1e1900 */
[----:B--2---:R-:W-:-:S05]  /*2aa0*/  IMAD.WIDE R44, R35, 0x50, R44 ;  /* 0x00000050232c7825 */ /* 0x004fca00078e022c */
[----:B------:R-:W3:Y:S04]  /*2ab0*/  LDG.E R17, desc[UR8][R44.64] ;  /* 0x000000082c117981 */ /* 0x000ee8000c1e1900 */
[----:B------:R-:W4:Y:S04]  /*2ac0*/  LDG.E R18, desc[UR8][R44.64+0x4] ;  /* 0x000004082c127981 */ /* 0x000f28000c1e1900 */
[----:B------:R-:W2:Y:S01]  /*2ad0*/  LDG.E R43, desc[UR8][R44.64+0x8] ;  /* 0x000008082c2b7981 */ /* 0x000ea2000c1e1900 */
[----:B------:R-:W-:Y:S01]  /*2ae0*/  FADD R23, -R10, R23 ;  /* 0x000000170a177221 */ /* 0x000fe20000000100 */
[----:B0-----:R-:W-:-:S03]  /*2af0*/  FADD R37, -R11, R34 ;  /* 0x000000220b257221 */ /* 0x001fc60000000100 */
[----:B------:R-:W-:Y:S01]  /*2b00*/  FMUL R34, R23, R23 ;  /* 0x0000001717227220 */ /* 0x000fe20000400000 */
[----:B------:R-:W-:-:S03]  /*2b10*/  FADD R36, -R9, R32 ;  /* 0x0000002009247221 */ /* 0x000fc60000000100 */
[----:B------:R-:W-:-:S04]  /*2b20*/  FFMA R47, R37, R37, R34 ;  /* 0x00000025252f7223 */ /* 0x000fc80000000022 */
[----:B------:R-:W-:-:S05]  /*2b30*/  FFMA R47, R36, R36, R47 ;  /* 0x00000024242f7223 */ /* 0x000fca000000002f */
[----:B------:R-:W-:Y:S01]  /*2b40*/  IADD3 R32, PT, PT, R47, -0xd000000, RZ ;  /* 0xf30000002f207810 */ /* 0x000fe20007ffe0ff */
[----:B------:R1:W0:Y:S03]  /*2b50*/  MUFU.RSQ R48, R47 ;  /* 0x0000002f00307308 */ /* 0x0002260000001400 */
[----:B------:R-:W-:Y:S01]  /*2b60*/  ISETP.GT.U32.AND P0, PT, R32, 0x727fffff, PT ;  /* 0x727fffff2000780c */ /* 0x000fe20003f04070 */
[----:B------:R-:W-:Y:S01]  /*2b70*/  BSSY.RECONVERGENT B1, `(.L_x_109) ;  /* 0x000000d000017945 */ /* 0x000fe20003800200 */
[----:B---3--:R-:W-:Y:S01]  /*2b80*/  FMUL R34, R0, R17 ;  /* 0x0000001100227220 */ /* 0x008fe20000400000 */
[----:B----4-:R-:W-:Y:S01]  /*2b90*/  FMUL R33, R33, R18 ;  /* 0x0000001221217220 */ /* 0x010fe20000400000 */
[----:B--2---:R-:W-:-:S09]  /*2ba0*/  FMUL R32, R16, R43 ;  /* 0x0000002b10207220 */ /* 0x004fd20000400000 */
[----:B01----:R-:W-:Y:S05]  /*2bb0*/  @!P0 BRA `(.L_x_110) ;  /* 0x0000000000108947 */ /* 0x003fea0003800000 */
[----:B------:R-:W-:Y:S02]  /*2bc0*/  MOV R16, R47 ;  /* 0x0000002f00107202 */ /* 0x000fe40000000f00 */
[----:B------:R-:W-:-:S07]  /*2bd0*/  MOV R0, 0x2bf0 ;  /* 0x00002bf000007802 */ /* 0x000fce0000000f00 */
[----:B-----5:R-:W-:Y:S05]  /*2be0*/  CALL.REL.NOINC `($__internal_2_$__cuda_sm20_sqrt_rn_f32_slowpath) ;  /* 0x0000002400a47944 */ /* 0x020fea0003c00000 */
[----:B------:R-:W-:Y:S05]  /*2bf0*/  BRA `(.L_x_111) ;  /* 0x0000000000107947 */ /* 0x000fea0003800000 */
.L_x_110:
[----:B------:R-:W-:Y:S01]  /*2c00*/  FMUL.FTZ R46, R47, R48 ;  /* 0x000000302f2e7220 */ /* 0x000fe20000410000 */
[----:B------:R-:W-:-:S03]  /*2c10*/  FMUL.FTZ R0, R48, 0.5 ;  /* 0x3f00000030007820 */ /* 0x000fc60000410000 */
[----:B------:R-:W-:-:S04]  /*2c20*/  FFMA R17, -R46, R46, R47 ;  /* 0x0000002e2e117223 */ /* 0x000fc8000000012f */
[----:B------:R-:W-:-:S07]  /*2c30*/  FFMA R46, R17, R0, R46 ;  /* 0x00000000112e7223 */ /* 0x000fce000000002e */
.L_x_111:
[----:B------:R-:W-:Y:S05]  /*2c40*/  BSYNC.RECONVERGENT B1 ;  /* 0x0000000000017941 */ /* 0x000fea0003800200 */
.L_x_109:
        /* <DEDUP_REMOVED lines=13> */
.L_x_113:
[----:B------:R-:W-:Y:S05]  /*2d20*/  BSYNC.RECONVERGENT B4 ;  /* 0x0000000000047941 */ /* 0x000fea0003800200 */
.L_x_112:
        /* <DEDUP_REMOVED lines=13> */
.L_x_115:
[----:B------:R-:W-:Y:S05]  /*2e00*/  BSYNC.RECONVERGENT B4 ;  /* 0x0000000000047941 */ /* 0x000fea0003800200 */
.L_x_114:
        /* <DEDUP_REMOVED lines=13> */
.L_x_117:
[----:B------:R-:W-:Y:S05]  /*2ee0*/  BSYNC.RECONVERGENT B4 ;  /* 0x0000000000047941 */ /* 0x000fea0003800200 */
.L_x_116:
[----:B------:R-:W2:Y:S04]  /*2ef0*/  LDG.E R51, desc[UR8][R44.64+0x24] ;  /* 0x000024082c337981 */ /* 0x000ea8000c1e1900 */
[----:B------:R-:W3:Y:S04]  /*2f00*/  LDG.E R18, desc[UR8][R44.64+0x18] ;  /* 0x000018082c127981 */ /* 0x000ee8000c1e1900 */
[----:B------:R-:W4:Y:S04]  /*2f10*/  LDG.E R36, desc[UR8][R44.64+0x1c] ;  /* 0x00001c082c247981 */ /* 0x000f28000c1e1900 */
[----:B------:R-:W4:Y:S04]  /*2f20*/  LDG.E R46, desc[UR8][R44.64+0x20] ;  /* 0x000020082c2e7981 */ /* 0x000f28000c1e1900 */
[----:B------:R0:W5:Y:S04]  /*2f30*/  LDG.E R43, desc[UR8][R44.64+0xc] ;  /* 0x00000c082c2b7981 */ /* 0x000168000c1e1900 */
[----:B------:R0:W5:Y:S04]  /*2f40*/  LDG.E R0, desc[UR8][R44.64+0x10] ;  /* 0x000010082c007981 */ /* 0x000168000c1e1900 */
[----:B------:R0:W5:Y:S01]  /*2f50*/  LDG.E R17, desc[UR8][R44.64+0x14] ;  /* 0x000014082c117981 */ /* 0x000162000c1e1900 */
[----:B------:R-:W-:Y:S01]  /*2f60*/  FMUL R23, R7, R37 ;  /* 0x0000002507177220 */ /* 0x000fe20000400000 */
[----:B------:R-:W-:Y:S01]  /*2f70*/  BSSY.RECONVERGENT B1, `(.L_x_118) ;  /* 0x0000017000017945 */ /* 0x000fe20003800200 */
[----:B------:R-:W-:-:S02]  /*2f80*/  ISETP.NE.AND P1, PT, R35, 0x2, PT ;  /* 0x000000022300780c */ /* 0x000fc40003f25270 */
[----:B------:R-:W-:-:S04]  /*2f90*/  FFMA R23, R8, R48, R23 ;  /* 0x0000003008177223 */ /* 0x000fc80000000017 */
[----:B------:R-:W-:-:S04]  /*2fa0*/  FFMA R23, R6, R16, R23 ;  /* 0x0000001006177223 */ /* 0x000fc80000000017 */
[-C--:B------:R-:W-:Y:S01]  /*2fb0*/  FFMA R50, R4, R23.reuse, -R37 ;  /* 0x0000001704327223 */ /* 0x080fe20000000825 */
[----:B------:R-:W-:-:S03]  /*2fc0*/  FFMA R37, R5, R23, -R48 ;  /* 0x0000001705257223 */ /* 0x000fc60000000830 */
[----:B------:R-:W-:-:S04]  /*2fd0*/  FMUL R47, R7, R50 ;  /* 0x00000032072f7220 */ /* 0x000fc80000400000 */
[----:B------:R-:W-:Y:S01]  /*2fe0*/  FFMA R49, R8, R37, R47 ;  /* 0x0000002508317223 */ /* 0x000fe2000000002f */
[----:B------:R-:W-:Y:S01]  /*2ff0*/  FFMA R47, R3, R23, -R16 ;  /* 0x00000017032f7223 */ /* 0x000fe20000000810 */
[----:B--2---:R-:W-:Y:S01]  /*3000*/  FSETP.GT.AND P0, PT, R51, RZ, PT ;  /* 0x000000ff3300720b */ /* 0x004fe20003f04000 */
[C---:B---3--:R-:W-:Y:S02]  /*3010*/  FMUL R35, R23.reuse, R18 ;  /* 0x0000001217237220 */ /* 0x048fe40000400000 */
[----:B------:R-:W-:Y:S01]  /*3020*/  FFMA R18, R6, R47, R49 ;  /* 0x0000002f06127223 */ /* 0x000fe20000000031 */
[C---:B----4-:R-:W-:Y:S01]  /*3030*/  FMUL R36, R23.reuse, R36 ;  /* 0x0000002417247220 */ /* 0x050fe20000400000 */
[----:B------:R-:W-:-:S08]  /*3040*/  FMUL R37, R23, R46 ;  /* 0x0000002e17257220 */ /* 0x000fd00000400000 */
[----:B0-----:R-:W-:Y:S05]  /*3050*/  @!P0 BRA `(.L_x_119) ;  /* 0x0000000000208947 */ /* 0x001fea0003800000 */
[----:B------:R-:W-:-:S07]  /*3060*/  HFMA2 R23, -RZ, RZ, 0, 0 ;  /* 0x00000000ff177431 */ /* 0x000fce00000001ff */
.L_x_120:
[----:B------:R-:W-:Y:S01]  /*3070*/  IADD3 R23, PT, PT, R23, 0x1, RZ ;  /* 0x0000000117177810 */ /* 0x000fe20007ffe0ff */
[C---:B-----5:R-:W-:Y:S01]  /*3080*/  FMUL R43, R18.reuse, R43 ;  /* 0x0000002b122b7220 */ /* 0x060fe20000400000 */
[C---:B------:R-:W-:Y:S01]  /*3090*/  FMUL R0, R18.reuse, R0 ;  /* 0x0000000012007220 */ /* 0x040fe20000400000 */
[----:B------:R-:W-:Y:S01]  /*30a0*/  FMUL R17, R18, R17 ;  /* 0x0000001112117220 */ /* 0x000fe20000400000 */
[----:B------:R-:W-:-:S04]  /*30b0*/  I2FP.F32.U32 R16, R23 ;  /* 0x0000001700107245 */ /* 0x000fc80000201000 */
[----:B------:R-:W-:-:S13]  /*30c0*/  FSETP.GT.AND P0, PT, R51, R16, PT ;  /* 0x000000103300720b */ /* 0x000fda0003f04000 */
[----:B------:R-:W-:Y:S05]  /*30d0*/  @P0 BRA `(.L_x_120) ;  /* 0xfffffffc00e40947 */ /* 0x000fea000383ffff */
.L_x_119:
[----:B------:R-:W-:Y:S05]  /*30e0*/  BSYNC.RECONVERGENT B1 ;  /* 0x0000000000017941 */ /* 0x000fea0003800200 */
.L_x_118:
[-C--:B-----5:R-:W-:Y:S01]  /*30f0*/  FMUL R23, R35, R22.reuse ;  /* 0x0000001623177220 */ /* 0x0a0fe20000400000 */
[----:B------:R-:W-:Y:S01]  /*3100*/  FMUL R35, R43, R22 ;  /* 0x000000162b237220 */ /* 0x000fe20000400000 */
[-C--:B------:R-:W-:Y:S01]  /*3110*/  FMUL R22, R0, R21.reuse ;  /* 0x0000001500167220 */ /* 0x080fe20000400000 */
[-C--:B------:R-:W-:Y:S01]  /*3120*/  FMUL R17, R17, R20.reuse ;  /* 0x0000001411117220 */ /* 0x080fe20000400000 */
[----:B------:R-:W-:Y:S01]  /*3130*/  BSSY.RECONVERGENT B4, `(.L_x_121) ;  /* 0x0000075000047945 */ /* 0x000fe20003800200 */
[----:B------:R-:W-:Y:S01]  /*3140*/  FMUL R21, R36, R21 ;  /* 0x0000001524157220 */ /* 0x000fe20000400000 */
[----:B------:R-:W-:Y:S01]  /*3150*/  FMUL R36, R37, R20 ;  /* 0x0000001425247220 */ /* 0x000fe20000400000 */
[----:B------:R-:W-:Y:S02]  /*3160*/  FMNMX R35, RZ, R35, !PT ;  /* 0x00000023ff237209 */ /* 0x000fe40007800000 */
[----:B------:R-:W-:Y:S02]  /*3170*/  FMNMX R22, RZ, R22, !PT ;  /* 0x00000016ff167209 */ /* 0x000fe40007800000 */
[----:B------:R-:W-:Y:S01]  /*3180*/  FMNMX R20, RZ, R17, !PT ;  /* 0x00000011ff147209 */ /* 0x000fe20007800000 */
[----:B------:R-:W-:Y:S06]  /*3190*/  @P1 BRA `(.L_x_122) ;  /* 0x0000000400b41947 */ /* 0x000fec0003800000 */
[----:B------:R-:W-:Y:S01]  /*31a0*/  FMUL R44, R41, R40 ;  /* 0x00000028292c7220 */ /* 0x000fe20000400000 */
[----:B------:R-:W-:Y:S01]  /*31b0*/  FMUL R37, R42, R39 ;  /* 0x000000272a257220 */ /* 0x000fe20000400000 */
[----:B------:R-:W-:Y:S01]  /*31c0*/  FADD R19, R10, -R19 ;  /* 0x800000130a137221 */ /* 0x000fe20000000000 */
[----:B------:R-:W-:Y:S01]  /*31d0*/  FADD R38, R11, -R38 ;  /* 0x800000260b267221 */ /* 0x000fe20000000000 */
[----:B------:R-:W-:Y:S01]  /*31e0*/  BSSY.RECONVERGENT B5, `(.L_x_123) ;  /* 0x0000010000057945 */ /* 0x000fe20003800200 */
[----:B------:R-:W-:Y:S01]  /*31f0*/  FADD R43, R44, -R37 ;  /* 0x800000252c2b7221 */ /* 0x000fe20000000000 */
[----:B------:R-:W-:-:S03]  /*3200*/  FMUL R0, R42, R19 ;  /* 0x000000132a007220 */ /* 0x000fc60000400000 */
[----:B------:R-:W0:Y:S01]  /*3210*/  MUFU.RCP R16, R43 ;  /* 0x0000002b00107308 */ /* 0x000e220000001000 */
[----:B------:R-:W-:-:S07]  /*3220*/  FFMA R0, R41, R38, -R0 ;  /* 0x0000002629007223 */ /* 0x000fce0000000800 */
        /* <DEDUP_REMOVED lines=10> */
[----:B------:R-:W-:-:S07]  /*32d0*/  MOV R41, R0 ;  /* 0x0000000000297202 */ /* 0x000fce0000000f00 */
.L_x_124:
[----:B------:R-:W-:Y:S05]  /*32e0*/  BSYNC.RECONVERGENT B5 ;  /* 0x0000000000057941 */ /* 0x000fea0003800200 */
.L_x_123:
[----:B------:R-:W-:Y:S01]  /*32f0*/  FADD R43, -R44, R37 ;  /* 0x000000252c2b7221 */ /* 0x000fe20000000100 */
[----:B------:R-:W-:Y:S01]  /*3300*/  FMUL R0, R40, R19 ;  /* 0x0000001328007220 */ /* 0x000fe20000400000 */
[----:B------:R-:W-:Y:S01]  /*3310*/  BSSY.RECONVERGENT B5, `(.L_x_125) ;  /* 0x000000f000057945 */ /* 0x000fe20003800200 */
[----:B------:R-:W0:Y:S02]  /*3320*/  F2F.F64.F32 R40, R41 ;  /* 0x0000002900287310 */ /* 0x000e240000201800 */
[----:B------:R-:W-:-:S06]  /*3330*/  FFMA R0, R39, R38, -R0 ;  /* 0x0000002627007223 */ /* 0x000fcc0000000800 */
[----:B------:R-:W1:Y:S08]  /*3340*/  MUFU.RCP R16, R43 ;  /* 0x0000002b00107308 */ /* 0x000e700000001000 */
[----:B------:R-:W2:Y:S01]  /*3350*/  FCHK P0, R0, R43 ;  /* 0x0000002b00007302 */ /* 0x000ea20000000000 */
[----:B-1----:R-:W-:-:S04]  /*3360*/  FFMA R17, -R43, R16, 1 ;  /* 0x3f8000002b117423 */ /* 0x002fc80000000110 */
[----:B------:R-:W-:-:S04]  /*3370*/  FFMA R17, R16, R17, R16 ;  /* 0x0000001110117223 */ /* 0x000fc80000000010 */
[----:B------:R-:W-:-:S04]  /*3380*/  FFMA R16, R0, R17, RZ ;  /* 0x0000001100107223 */ /* 0x000fc800000000ff */
[----:B------:R-:W-:-:S04]  /*3390*/  FFMA R18, -R43, R16, R0 ;  /* 0x000000102b127223 */ /* 0x000fc80000000100 */
[----:B------:R-:W-:Y:S01]  /*33a0*/  FFMA R37, R17, R18, R16 ;  /* 0x0000001211257223 */ /* 0x000fe20000000010 */
[----:B0-2---:R-:W-:Y:S06]  /*33b0*/  @!P0 BRA `(.L_x_126) ;  /* 0x0000000000108947 */ /* 0x005fec0003800000 */
[----:B------:R-:W-:Y:S02]  /*33c0*/  MOV R46, R43 ;  /* 0x0000002b002e7202 */ /* 0x000fe40000000f00 */
[----:B------:R-:W-:-:S07]  /*33d0*/  MOV R56, 0x33f0 ;  /* 0x000033f000387802 */ /* 0x000fce0000000f00 */
[----:B------:R-:W-:Y:S05]  /*33e0*/  CALL.REL.NOINC `($__internal_3_$__cuda_sm3x_div_rn_noftz_f32_slowpath) ;  /* 0x0000002000007944 */ /* 0x000fea0003c00000 */
[----:B------:R-:W-:-:S07]  /*33f0*/  MOV R37, R0 ;  /* 0x0000000000257202 */ /* 0x000fce0000000f00 */
.L_x_126:
[----:B------:R-:W-:Y:S05]  /*3400*/  BSYNC.RECONVERGENT B5 ;  /* 0x0000000000057941 */ /* 0x000fea0003800200 */
.L_x_125:
[----:B------:R-:W0:Y:S01]  /*3410*/  F2F.F64.F32 R16, R37 ;  /* 0x0000002500107310 */ /* 0x000e220000201800 */
[----:B------:R-:W-:Y:S01]  /*3420*/  DMUL R40, R28, R40 ;  /* 0x000000281c287228 */ /* 0x000fe20000000000 */
[----:B------:R-:W1:Y:S09]  /*3430*/  LDCU UR4, c[0x0][0x3d8] ;  /* 0x00007b00ff0477ac */ /* 0x000e720008000800 */
[----:B------:R-:W-:Y:S01]  /*3440*/  F2I.F64.TRUNC R41, R40 ;  /* 0x0000002800297311 */ /* 0x000fe2000030d100 */
[----:B0-----:R-:W-:Y:S01]  /*3450*/  DMUL R18, R30, R16 ;  /* 0x000000101e127228 */ /* 0x001fe20000000000 */
[----:B------:R-:W0:Y:S09]  /*3460*/  LDC.64 R16, c[0x0][0x3d0] ;  /* 0x0000f400ff107b82 */ /* 0x000e320000000a00 */
[----:B------:R-:W1:Y:S02]  /*3470*/  F2I.F64.TRUNC R18, R18 ;  /* 0x0000001200127311 */ /* 0x000e64000030d100 */
[----:B-1----:R-:W-:-:S04]  /*3480*/  IMAD R39, R41, UR4, R18 ;  /* 0x0000000429277c24 */ /* 0x002fc8000f8e0212 */
[----:B0-----:R-:W-:-:S06]  /*3490*/  IMAD.WIDE R16, R39, 0x4, R16 ;  /* 0x0000000427107825 */ /* 0x001fcc00078e0210 */
[----:B------:R-:W2:Y:S01]  /*34a0*/  LDG.E R16, desc[UR8][R16.64] ;  /* 0x0000000810107981 */ /* 0x000ea2000c1e1900 */
[----:B------:R-:W-:Y:S01]  /*34b0*/  HFMA2 R37, -RZ, RZ, 3.748046875, 0 ;  /* 0x437f0000ff257431 */ /* 0x000fe200000001ff */
[----:B------:R-:W-:Y:S01]  /*34c0*/  MOV R38, 0x3b808081 ;  /* 0x3b80808100267802 */ /* 0x000fe20000000f00 */
[----:B------:R-:W-:Y:S04]  /*34d0*/  BSSY.RECONVERGENT B5, `(.L_x_127) ;  /* 0x0000010000057945 */ /* 0x000fe80003800200 */
[----:B------:R-:W-:-:S04]  /*34e0*/  FFMA R37, R38, -R37, 1 ;  /* 0x3f80000026257423 */ /* 0x000fc80000000825 */
[----:B------:R-:W-:Y:S01]  /*34f0*/  FFMA R37, R37, R38, 0.0039215688593685626984 ;  /* 0x3b80808125257423 */ /* 0x000fe20000000026 */
[C---:B--2---:R-:W-:Y:S02]  /*3500*/  PRMT R0, R16.reuse, 0x7770, RZ ;  /* 0x0000777010007816 */ /* 0x044fe400000000ff */
[C---:B------:R-:W-:Y:S02]  /*3510*/  PRMT R38, R16.reuse, 0x7771, RZ ;  /* 0x0000777110267816 */ /* 0x040fe400000000ff */
[----:B------:R-:W-:Y:S02]  /*3520*/  I2FP.F32.U32 R0, R0 ;  /* 0x0000000000007245 */ /* 0x000fe40000201000 */
[----:B------:R-:W-:Y:S02]  /*3530*/  PRMT R19, R16, 0x7772, RZ ;  /* 0x0000777210137816 */ /* 0x000fe400000000ff */
[----:B------:R-:W0:Y:S01]  /*3540*/  FCHK P0, R0, 255 ;  /* 0x437f000000007902 */ /* 0x000e220000000000 */
[----:B------:R-:W-:-:S04]  /*3550*/  FFMA R39, R0, R37, RZ ;  /* 0x0000002500277223 */ /* 0x000fc800000000ff */
[----:B------:R-:W-:-:S04]  /*3560*/  FFMA R18, R39, -255, R0 ;  /* 0xc37f000027127823 */ /* 0x000fc80000000000 */
[----:B------:R-:W-:Y:S01]  /*3570*/  FFMA R37, R37, R18, R39 ;  /* 0x0000001225257223 */ /* 0x000fe20000000027 */
[----:B0-----:R-:W-:Y:S06]  /*3580*/  @!P0 BRA `(.L_x_128) ;  /* 0x0000000000108947 */ /* 0x001fec0003800000 */
[----:B------:R-:W-:Y:S02]  /*3590*/  MOV R46, 0x437f0000 ;  /* 0x437f0000002e7802 */ /* 0x000fe40000000f00 */
[----:B------:R-:W-:-:S07]  /*35a0*/  MOV R56, 0x35c0 ;  /* 0x000035c000387802 */ /* 0x000fce0000000f00 */
[----:B------:R-:W-:Y:S05]  /*35b0*/  CALL.REL.NOINC `($__internal_3_$__cuda_sm3x_div_rn_noftz_f32_slowpath) ;  /* 0x0000001c008c7944 */ /* 0x000fea0003c00000 */
[----:B------:R-:W-:-:S07]  /*35c0*/  MOV R37, R0 ;  /* 0x0000000000257202 */ /* 0x000fce0000000f00 */
.L_x_128:
[----:B------:R-:W-:Y:S05]  /*35d0*/  BSYNC.RECONVERGENT B5 ;  /* 0x0000000000057941 */ /* 0x000fea0003800200 */
.L_x_127:
[----:B------:R-:W-:Y:S01]  /*35e0*/  HFMA2 R0, -RZ, RZ, 0.9375, -7.688999176025390625e-06 ;  /* 0x3b808081ff007431 */ /* 0x000fe200000001ff */
[----:B------:R-:W-:Y:S01]  /*35f0*/  LOP3.LUT R38, R38, 0xffff, RZ, 0xc0, !PT ;  /* 0x0000ffff26267812 */ /* 0x000fe200078ec0ff */
[----:B------:R-:W-:Y:S01]  /*3600*/  BSSY.RECONVERGENT B5, `(.L_x_129) ;  /* 0x000000f000057945 */ /* 0x000fe20003800200 */
[----:B------:R-:W-:Y:S02]  /*3610*/  MOV R17, 0x437f0000 ;  /* 0x437f000000117802 */ /* 0x000fe40000000f00 */
[----:B------:R-:W-:-:S04]  /*3620*/  I2FP.F32.U32 R16, R38 ;  /* 0x0000002600107245 */ /* 0x000fc80000201000 */
[----:B------:R-:W0:Y:S01]  /*3630*/  FCHK P0, R16, 255 ;  /* 0x437f000010007902 */ /* 0x000e220000000000 */
[----:B------:R-:W-:-:S04]  /*3640*/  FFMA R17, R0, -R17, 1 ;  /* 0x3f80000000117423 */ /* 0x000fc80000000811 */
[----:B------:R-:W-:-:S04]  /*3650*/  FFMA R38, R17, R0, 0.0039215688593685626984 ;  /* 0x3b80808111267423 */ /* 0x000fc80000000000 */
[----:B------:R-:W-:-:S04]  /*3660*/  FFMA R17, R38, R16, RZ ;  /* 0x0000001026117223 */ /* 0x000fc800000000ff */
[----:B------:R-:W-:-:S04]  /*3670*/  FFMA R0, R17, -255, R16 ;  /* 0xc37f000011007823 */ /* 0x000fc80000000010 */
[----:B------:R-:W-:Y:S01]  /*3680*/  FFMA R38, R38, R0, R17 ;  /* 0x0000000026267223 */ /* 0x000fe20000000011 */
[----:B0-----:R-:W-:Y:S06]  /*3690*/  @!P0 BRA `(.L_x_130) ;  /* 0x0000000000148947 */ /* 0x001fec0003800000 */
[----:B------:R-:W-:Y:S02]  /*36a0*/  MOV R0, R16 ;  /* 0x0000001000007202 */ /* 0x000fe40000000f00 */
[----:B------:R-:W-:Y:S02]  /*36b0*/  MOV R46, 0x437f0000 ;  /* 0x437f0000002e7802 */ /* 0x000fe40000000f00 */
[----:B------:R-:W-:-:S07]  /*36c0*/  MOV R56, 0x36e0 ;  /* 0x000036e000387802 */ /* 0x000fce0000000f00 */
[----:B------:R-:W-:Y:S05]  /*36d0*/  CALL.REL.NOINC `($__internal_3_$__cuda_sm3x_div_rn_noftz_f32_slowpath) ;  /* 0x0000001c00447944 */ /* 0x000fea0003c00000 */
[----:B------:R-:W-:-:S07]  /*36e0*/  MOV R38, R0 ;  /* 0x0000000000267202 */ /* 0x000fce0000000f00 */
.L_x_130:
[----:B------:R-:W-:Y:S05]  /*36f0*/  BSYNC.RECONVERGENT B5 ;  /* 0x0000000000057941 */ /* 0x000fea0003800200 */
.L_x_129:
        /* <DEDUP_REMOVED lines=16> */
.L_x_132:
[----:B------:R-:W-:Y:S05]  /*3800*/  BSYNC.RECONVERGENT B5 ;  /* 0x0000000000057941 */ /* 0x000fea0003800200 */
.L_x_131:
[----:B------:R-:W0:Y:S02]  /*3810*/  LDC.64 R40, c[0x0][0x3b0] ;  /* 0x0000ec00ff287b82 */ /* 0x000e240000000a00 */
[----:B0-----:R-:W2:Y:S02]  /*3820*/  LDG.E.128 R16, desc[UR8][R40.64+0xd0] ;  /* 0x0000d00828107981 */ /* 0x001ea4000c1e1d00 */
[----:B--2---:R-:W-:Y:S01]  /*3830*/  FMUL R16, R16, R37 ;  /* 0x0000002510107220 */ /* 0x004fe20000400000 */
[----:B------:R-:W-:Y:S01]  /*3840*/  FMUL R17, R17, R38 ;  /* 0x0000002611117220 */ /* 0x000fe20000400000 */
[----:B------:R-:W-:Y:S01]  /*3850*/  FMUL R18, R18, R0 ;  /* 0x0000000012127220 */ /* 0x000fe20000400000 */
[----:B------:R-:W-:Y:S06]  /*3860*/  BRA `(.L_x_133) ;  /* 0x0000000000047947 */ /* 0x000fec0003800000 */
.L_x_122:
[----:B------:R0:W5:Y:S02]  /*3870*/  LDG.E.128 R16, desc[UR8][R44.64+0x30] ;  /* 0x000030082c107981 */ /* 0x000164000c1e1d00 */
.L_x_133:
[----:B------:R-:W-:Y:S05]  /*3880*/  BSYNC.RECONVERGENT B4 ;  /* 0x0000000000047941 */ /* 0x000fea0003800200 */
.L_x_121:
[----:B------:R-:W2:Y:S04]  /*3890*/  LDG.E R43, desc[UR8][R26.64+0x1c] ;  /* 0x00001c081a2b7981 */ /* 0x000ea8000c1e1900 */
[----:B------:R-:W3:Y:S04]  /*38a0*/  LDG.E R0, desc[UR8][R26.64+0x20] ;  /* 0x000020081a007981 */ /* 0x000ee8000c1e1900 */
[----:B0-----:R-:W4:Y:S01]  /*38b0*/  LDG.E R44, desc[UR8][R26.64+0x18] ;  /* 0x000018081a2c7981 */ /* 0x001f22000c1e1900 */
[----:B------:R-:W-:Y:S02]  /*38c0*/  FMNMX R42, RZ, R21, !PT ;  /* 0x00000015ff2a7209 */ /* 0x000fe40007800000 */
[----:B------:R-:W-:-:S02]  /*38d0*/  FMNMX R23, RZ, R23, !PT ;  /* 0x00000017ff177209 */ /* 0x000fc40007800000 */
[----:B------:R-:W0:Y:S01]  /*38e0*/  F2F.F64.F32 R38, R42 ;  /* 0x0000002a00267310 */ /* 0x000e220000201800 */
[----:B-----5:R-:W-:-:S07]  /*38f0*/  FMNMX R19, RZ, R36, !PT ;  /* 0x00000024ff137209 */ /* 0x020fce0007800000 */
[----:B------:R-:W1:Y:S01]  /*3900*/  F2F.F64.F32 R40, R23 ;  /* 0x0000001700287310 */ /* 0x000e620000201800 */
[----:B------:R-:W-:Y:S01]  /*3910*/  UMOV UR4, 0xeb1c432d ;  /* 0xeb1c432d00047882 */ /* 0x000fe20000000000 */
[----:B------:R-:W-:-:S06]  /*3920*/  UMOV UR5, 0x3f1a36e2 ;  /* 0x3f1a36e200057882 */ /* 0x000fcc0000000000 */
[----:B------:R-:W1:Y:S01]  /*3930*/  F2F.F64.F32 R36, R19 ;  /* 0x0000001300247310 */ /* 0x000e620000201800 */
[----:B0-----:R-:W-:-:S06]  /*3940*/  DSETP.GEU.AND P0, PT, R38, UR4, PT ;  /* 0x0000000426007e2a */ /* 0x001fcc000bf0e000 */
[----:B-1----:R-:W-:Y:S01]  /*3950*/  DSETP.LT.AND P0, PT, R40, UR4, !P0 ;  /* 0x0000000428007e2a */ /* 0x002fe2000c701000 */
[----:B------:R-:W-:-:S05]  /*3960*/  FADD R34, R34, R23 ;  /* 0x0000001722227221 */ /* 0x000fca0000000000 */
[----:B------:R-:W-:Y:S01]  /*3970*/  DSETP.LT.AND P0, PT, R36, UR4, P0 ;  /* 0x0000000424007e2a */ /* 0x000fe20008701000 */
[----:B------:R-:W0:Y:S01]  /*3980*/  LDCU UR4, c[0x0][0x3c0] ;  /* 0x00007800ff0477ac */ /* 0x000e220008000800 */
[----:B------:R-:W1:Y:S01]  /*3990*/  LDC.64 R36, c[0x0][0x390] ;  /* 0x0000e400ff247b82 */ /* 0x000e620000000a00 */
[----:B------:R-:W4:Y:S03]  /*39a0*/  LDCU UR5, c[0x0][0x3bc] ;  /* 0x00007780ff0577ac */ /* 0x000f260008000800 */
[----:B------:R-:W-:-:S05]  /*39b0*/  FSEL R35, R35, RZ, !P0 ;  /* 0x000000ff23237208 */ /* 0x000fca0004000000 */
[----:B------:R-:W-:-:S04]  /*39c0*/  FADD R35, R34, R35 ;  /* 0x0000002322237221 */ /* 0x000fc80000000000 */
[----:B------:R-:W-:-:S05]  /*39d0*/  FMUL R16, R35, R16 ;  /* 0x0000001023107220 */ /* 0x000fca0000400000 */
[----:B------:R-:W-:Y:S02]  /*39e0*/  FMNMX R21, R16, 1, PT ;  /* 0x3f80000010157809 */ /* 0x000fe40003800000 */
[----:B--2---:R-:W-:-:S04]  /*39f0*/  LOP3.LUT R43, RZ, R43, RZ, 0x33, !PT ;  /* 0x0000002bff2b7212 */ /* 0x004fc800078e33ff */
[----:B0-----:R-:W-:Y:S01]  /*3a00*/  IADD3 R43, PT, PT, R43, UR4, RZ ;  /* 0x000000042b2b7c10 */ /* 0x001fe2000fffe0ff */
[----:B---3--:R-:W-:-:S04]  /*3a10*/  FMUL R21, R21, R0 ;  /* 0x0000000015157220 */ /* 0x008fc80000400000 */
[----:B----4-:R-:W-:Y:S01]  /*3a20*/  IMAD R35, R43, UR5, R44 ;  /* 0x000000052b237c24 */ /* 0x010fe2000f8e022c */
[----:B------:R-:W-:-:S03]  /*3a30*/  FMNMX R21, R21, 1, PT ;  /* 0x3f80000015157809 */ /* 0x000fc60003800000 */
[----:B-1----:R-:W-:-:S05]  /*3a40*/  IMAD.WIDE R34, R35, 0x10, R36 ;  /* 0x0000001023227825 */ /* 0x002fca00078e0224 */
[----:B------:R0:W-:Y:S04]  /*3a50*/  REDG.E.ADD.F32.FTZ.RN.STRONG.GPU desc[UR8][R34.64], R21 ;  /* 0x00000015220079a6 */ /* 0x0001e8000c12f308 */
[----:B------:R-:W2:Y:S04]  /*3a60*/  LDG.E R16, desc[UR8][R26.64+0x1c] ;  /* 0x00001c081a107981 */ /* 0x000ea8000c1e1900 */
[----:B------:R-:W0:Y:S01]  /*3a70*/  LDG.E R23, desc[UR8][R26.64+0x18] ;  /* 0x000018081a177981 */ /* 0x000e22000c1e1900 */
[----:B------:R-:W-:Y:S01]  /*3a80*/  FSEL R22, R22, RZ, !P0 ;  /* 0x000000ff16167208 */ /* 0x000fe20004000000 */
[----:B------:R-:W-:-:S04]  /*3a90*/  FADD R33, R33, R42 ;  /* 0x0000002a21217221 */ /* 0x000fc80000000000 */
[----:B------:R-:W-:-:S04]  /*3aa0*/  FADD R22, R33, R22 ;  /* 0x0000001621167221 */ /* 0x000fc80000000000 */
[----:B------:R-:W-:-:S05]  /*3ab0*/  FMUL R17, R22, R17 ;  /* 0x0000001116117220 */ /* 0x000fca0000400000 */
[----:B------:R-:W-:-:S05]  /*3ac0*/  FMNMX R17, R17, 1, PT ;  /* 0x3f80000011117809 */ /* 0x000fca0003800000 */
[----:B------:R-:W-:Y:S01]  /*3ad0*/  FMUL R17, R17, R0 ;  /* 0x0000000011117220 */ /* 0x000fe20000400000 */
[----:B--2---:R-:W-:-:S04]  /*3ae0*/  LOP3.LUT R16, RZ, R16, RZ, 0x33, !PT ;  /* 0x00000010ff107212 */ /* 0x004fc800078e33ff */
[----:B------:R-:W-:-:S05]  /*3af0*/  IADD3 R16, PT, PT, R16, UR4, RZ ;  /* 0x0000000410107c10 */ /* 0x000fca000fffe0ff */
[----:B0-----:R-:W-:Y:S01]  /*3b00*/  IMAD R21, R16, UR5, R23 ;  /* 0x0000000510157c24 */ /* 0x001fe2000f8e0217 */
[----:B------:R-:W-:-:S03]  /*3b10*/  FMNMX R23, R17, 1, PT ;  /* 0x3f80000011177809 */ /* 0x000fc60003800000 */
[----:B------:R-:W-:-:S05]  /*3b20*/  IMAD.WIDE R16, R21, 0x10, R36 ;  /* 0x0000001015107825 */ /* 0x000fca00078e0224 */
        /* <DEDUP_REMOVED lines=8> */
[----:B------:R-:W-:-:S05]  /*3bb0*/  FMUL R19, R19, R0 ;  /* 0x0000000013137220 */ /* 0x000fca0000400000 */
[----:B------:R-:W-:Y:S02]  /*3bc0*/  FMNMX R21, R19, 1, PT ;  /* 0x3f80000013157809 */ /* 0x000fe40003800000 */
[----:B--2---:R-:W-:-:S04]  /*3bd0*/  LOP3.LUT R22, RZ, R22, RZ, 0x33, !PT ;  /* 0x00000016ff167212 */ /* 0x004fc800078e33ff */
[----:B------:R-:W-:-:S05]  /*3be0*/  IADD3 R22, PT, PT, R22, UR4, RZ ;  /* 0x0000000416167c10 */ /* 0x000fca000fffe0ff */
[----:B0-----:R-:W-:-:S04]  /*3bf0*/  IMAD R17, R22, UR5, R33 ;  /* 0x0000000516117c24 */ /* 0x001fc8000f8e0221 */
[----:B------:R-:W-:-:S05]  /*3c00*/  IMAD.WIDE R16, R17, 0x10, R36 ;  /* 0x0000001011107825 */ /* 0x000fca00078e0224 */
[----:B------:R0:W-:Y:S04]  /*3c10*/  REDG.E.ADD.F32.FTZ.RN.STRONG.GPU desc[UR8][R16.64+0x8], R21 ;  /* 0x00000815100079a6 */ /* 0x0001e8000c12f308 */
[----:B------:R-:W2:Y:S04]  /*3c20*/  LDG.E R20, desc[UR8][R26.64+0x1c] ;  /* 0x00001c081a147981 */ /* 0x000ea8000c1e1900 */
[----:B------:R-:W3:Y:S01]  /*3c30*/  LDG.E R23, desc[UR8][R26.64+0x18] ;  /* 0x000018081a177981 */ /* 0x000ee2000c1e1900 */
[----:B--2---:R-:W-:-:S04]  /*3c40*/  LOP3.LUT R0, RZ, R20, RZ, 0x33, !PT ;  /* 0x00000014ff007212 */ /* 0x004fc800078e33ff */
[----:B------:R-:W-:-:S05]  /*3c50*/  IADD3 R0, PT, PT, R0, UR4, RZ ;  /* 0x0000000400007c10 */ /* 0x000fca000fffe0ff */
[----:B---3--:R-:W-:-:S04]  /*3c60*/  IMAD R19, R0, UR5, R23 ;  /* 0x0000000500137c24 */ /* 0x008fc8000f8e0217 */
[----:B------:R-:W-:-:S05]  /*3c70*/  IMAD.WIDE R18, R19, 0x10, R36 ;  /* 0x0000001013127825 */ /* 0x000fca00078e0224 */
[----:B------:R-:W2:Y:S02]  /*3c80*/  LDG.E R0, desc[UR8][R18.64] ;  /* 0x0000000812007981 */ /* 0x000ea4000c1e1900 */
[----:B--2---:R-:W-:-:S13]  /*3c90*/  FSETP.GT.AND P0, PT, R0, 1, PT ;  /* 0x3f8000000000780b */ /* 0x004fda0003f04000 */
[----:B------:R-:W-:-:S05]  /*3ca0*/  @P0 MOV R33, 0x3f800000 ;  /* 0x3f80000000210802 */ /* 0x000fca0000000f00 */
[----:B------:R1:W-:Y:S04]  /*3cb0*/  @P0 STG.E desc[UR8][R18.64], R33 ;  /* 0x0000002112000986 */ /* 0x0003e8000c101908 */
[----:B------:R-:W2:Y:S04]  /*3cc0*/  @P0 LDG.E R20, desc[UR8][R26.64+0x1c] ;  /* 0x00001c081a140981 */ /* 0x000ea8000c1e1900 */
[----:B------:R-:W0:Y:S01]  /*3cd0*/  @P0 LDG.E R23, desc[UR8][R26.64+0x18] ;  /* 0x000018081a170981 */ /* 0x000e22000c1e1900 */
[----:B--2---:R-:W-:-:S04]  /*3ce0*/  LOP3.LUT R0, RZ, R20, RZ, 0x33, !PT ;  /* 0x00000014ff007212 */ /* 0x004fc800078e33ff */
[----:B------:R-:W-:-:S05]  /*3cf0*/  IADD3 R0, PT, PT, R0, UR4, RZ ;  /* 0x0000000400007c10 */ /* 0x000fca000fffe0ff */
[----:B0-----:R-:W-:-:S04]  /*3d00*/  IMAD R17, R0, UR5, R23 ;  /* 0x0000000500117c24 */ /* 0x001fc8000f8e0217 */
[----:B------:R-:W-:-:S05]  /*3d10*/  IMAD.WIDE R16, R17, 0x10, R36 ;  /* 0x0000001011107825 */ /* 0x000fca00078e0224 */
[----:B------:R-:W2:Y:S02]  /*3d20*/  LDG.E R0, desc[UR8][R16.64+0x4] ;  /* 0x0000040810007981 */ /* 0x000ea4000c1e1900 */
[----:B--2---:R-:W-:-:S13]  /*3d30*/  FSETP.GT.AND P0, PT, R0, 1, PT ;  /* 0x3f8000000000780b */ /* 0x004fda0003f04000 */
[----:B------:R-:W-:-:S05]  /*3d40*/  @P0 MOV R21, 0x3f800000 ;  /* 0x3f80000000150802 */ /* 0x000fca0000000f00 */
[----:B------:R2:W-:Y:S04]  /*3d50*/  @P0 STG.E desc[UR8][R16.64+0x4], R21 ;  /* 0x0000041510000986 */ /* 0x0005e8000c101908 */
[----:B------:R-:W3:Y:S04]  /*3d60*/  @P0 LDG.E R20, desc[UR8][R26.64+0x1c] ;  /* 0x00001c081a140981 */ /* 0x000ee8000c1e1900 */
[----:B------:R-:W4:Y:S01]  /*3d70*/  @P0 LDG.E R23, desc[UR8][R26.64+0x18] ;  /* 0x000018081a170981 */ /* 0x000f22000c1e1900 */
[----:B---3--:R-:W-:-:S04]  /*3d80*/  LOP3.LUT R20, RZ, R20, RZ, 0x33, !PT ;  /* 0x00000014ff147212 */ /* 0x008fc800078e33ff */
[----:B------:R-:W-:-:S05]  /*3d90*/  IADD3 R20, PT, PT, R20, UR4, RZ ;  /* 0x0000000414147c10 */ /* 0x000fca000fffe0ff */
[----:B----4-:R-:W-:-:S04]  /*3da0*/  IMAD R23, R20, UR5, R23 ;  /* 0x0000000514177c24 */ /* 0x010fc8000f8e0217 */
[----:B------:R-:W-:-:S05]  /*3db0*/  IMAD.WIDE R36, R23, 0x10, R36 ;  /* 0x0000001017247825 */ /* 0x000fca00078e0224 */
[----:B------:R-:W3:Y:S02]  /*3dc0*/  LDG.E R0, desc[UR8][R36.64+0x8] ;  /* 0x0000080824007981 */ /* 0x000ee4000c1e1900 */
[----:B---3--:R-:W-:-:S13]  /*3dd0*/  FSETP.GT.AND P0, PT, R0, 1, PT ;  /* 0x3f8000000000780b */ /* 0x008fda0003f04000 */
[----:B-1----:R-:W-:-:S05]  /*3de0*/  @P0 MOV R19, 0x3f800000 ;  /* 0x3f80000000130802 */ /* 0x002fca0000000f00 */
[----:B------:R2:W-:Y:S01]  /*3df0*/  @P0 STG.E desc[UR8][R36.64+0x8], R19 ;  /* 0x0000081324000986 */ /* 0x0005e2000c101908 */
[----:B------:R-:W-:Y:S05]  /*3e00*/  @P3 BRA `(.L_x_134) ;  /* 0xffffffd400403947 */ /* 0x000fea000383ffff */
[----:B------:R-:W-:Y:S05]  /*3e10*/  BSYNC B3 ;  /* 0x0000000000037941 */ /* 0x000fea0003800000 */
.L_x_73:
[----:B------:R3:W5:Y:S04]  /*3e20*/  LDG.E R5, desc[UR8][R26.64+0xc] ;  /* 0x00000c081a057981 */ /* 0x000768000c1e1900 */
[----:B------:R3:W5:Y:S04]  /*3e30*/  LDG.E R2, desc[UR8][R26.64+0x10] ;  /* 0x000010081a027981 */ /* 0x000768000c1e1900 */
[----:B------:R3:W5:Y:S02]  /*3e40*/  LDG.E R3, desc[UR8][R26.64+0x14] ;  /* 0x000014081a037981 */ /* 0x000764000c1e1900 */
.L_x_72:
[----:B------:R-:W4:Y:S01]  /*3e50*/  LDG.E R23, desc[UR8][R24.64+0x24] ;  /* 0x0000240818177981 */ /* 0x000f22000c1e1900 */
[----:B--2---:R-:W4:Y:S08]  /*3e60*/  LDC.64 R16, c[0x0][0x3b0] ;  /* 0x0000ec00ff107b82 */ /* 0x004f300000000a00 */
[----:B------:R-:W2:Y:S01]  /*3e70*/  LDC.64 R20, c[0x0][0x388] ;  /* 0x0000e200ff147b82 */ /* 0x000ea20000000a00 */
[----:B----4-:R-:W-:-:S05]  /*3e80*/  IMAD.WIDE R16, R23, 0x50, R16 ;  /* 0x0000005017107825 */ /* 0x010fca00078e0210 */
[----:B------:R-:W4:Y:S01]  /*3e90*/  LDG.E R4, desc[UR8][R16.64+0x40] ;  /* 0x0000400810047981 */ /* 0x000f22000c1e1900 */
[----:B------:R-:W-:Y:S01]  /*3ea0*/  SHF.L.U32 R13, R15, 0x1, RZ ;  /* 0x000000010f0d7819 */ /* 0x000fe200000006ff */
[----:B------:R-:W-:Y:S04]  /*3eb0*/  BSSY.RECONVERGENT B3, `(.L_x_135) ;  /* 0x000005a000037945 */ /* 0x000fe80003800200 */
[----:B--2---:R-:W-:Y:S01]  /*3ec0*/  IMAD.WIDE R20, R13, 0x24, R20 ;  /* 0x000000240d147825 */ /* 0x004fe200078e0214 */
[----:B----4-:R-:W-:-:S13]  /*3ed0*/  FSETP.GT.AND P0, PT, R4, RZ, PT ;  /* 0x000000ff0400720b */ /* 0x010fda0003f04000 */
[----:B------:R-:W-:Y:S05]  /*3ee0*/  @!P0 BRA `(.L_x_136) ;  /* 0x0000000400588947 */ /* 0x000fea0003800000 */
[----:B-----5:R-:W-:Y:S01]  /*3ef0*/  FMUL R0, R2, R7 ;  /* 0x0000000702007220 */ /* 0x020fe20000400000 */
[----:B------:R-:W-:Y:S03]  /*3f00*/  BSSY.RECONVERGENT B1, `(.L_x_137) ;  /* 0x000001a000017945 */ /* 0x000fe60003800200 */
[----:B------:R-:W-:-:S04]  /*3f10*/  FFMA R0, R5, R8, R0 ;  /* 0x0000000805007223 */ /* 0x000fc80000000000 */
[----:B------:R-:W-:-:S04]  /*3f20*/  FFMA R13, R3, R6, R0 ;  /* 0x00000006030d7223 */ /* 0x000fc80000000000 */
[CC--:B------:R-:W-:Y:S01]  /*3f30*/  FMUL R0, R7.reuse, R13.reuse ;  /* 0x0000000d07007220 */ /* 0x0c0fe20000400000 */
[-C--:B------:R-:W-:Y:S01]  /*3f40*/  FMUL R17, R8, R13.reuse ;  /* 0x0000000d08117220 */ /* 0x080fe20000400000 */
[-C--:B------:R-:W-:Y:S02]  /*3f50*/  FMUL R19, R6, R13.reuse ;  /* 0x0000000d06137220 */ /* 0x080fe40000400000 */
[-C--:B------:R-:W-:Y:S01]  /*3f60*/  FFMA R23, R7, R13.reuse, R0 ;  /* 0x0000000d07177223 */ /* 0x080fe20000000000 */
[-C--:B------:R-:W-:Y:S01]  /*3f70*/  FFMA R0, R8, R13.reuse, R17 ;  /* 0x0000000d08007223 */ /* 0x080fe20000000011 */
[----:B------:R-:W-:Y:S02]  /*3f80*/  FFMA R16, R6, R13, R19 ;  /* 0x0000000d06107223 */ /* 0x000fe40000000013 */
[----:B------:R-:W-:Y:S01]  /*3f90*/  FADD R2, R2, -R23 ;  /* 0x8000001702027221 */ /* 0x000fe20000000000 */
[----:B------:R-:W-:Y:S01]  /*3fa0*/  FADD R5, R5, -R0 ;  /* 0x8000000005057221 */ /* 0x000fe20000000000 */
[----:B------:R-:W-:-:S02]  /*3fb0*/  FADD R3, R3, -R16 ;  /* 0x8000001003037221 */ /* 0x000fc40000000000 */
[----:B------:R-:W-:-:S04]  /*3fc0*/  FMUL R0, R2, R2 ;  /* 0x0000000202007220 */ /* 0x000fc80000400000 */
[----:B------:R-:W-:-:S04]  /*3fd0*/  FFMA R0, R5, R5, R0 ;  /* 0x0000000505007223 */ /* 0x000fc80000000000 */
[----:B------:R-:W-:-:S04]  /*3fe0*/  FFMA R16, R3, R3, R0 ;  /* 0x0000000303107223 */ /* 0x000fc80000000000 */
[----:B------:R2:W4:Y:S01]  /*3ff0*/  MUFU.RSQ R13, R16 ;  /* 0x00000010000d7308 */ /* 0x0005220000001400 */
[----:B------:R-:W-:-:S04]  /*4000*/  IADD3 R0, PT, PT, R16, -0xd000000, RZ ;  /* 0xf300000010007810 */ /* 0x000fc80007ffe0ff */
[----:B------:R-:W-:-:S13]  /*4010*/  ISETP.GT.U32.AND P0, PT, R0, 0x727fffff, PT ;  /* 0x727fffff0000780c */ /* 0x000fda0003f04070 */
[----:B--2-4-:R-:W-:Y:S05]  /*4020*/  @!P0 BRA `(.L_x_138) ;  /* 0x00000000000c8947 */ /* 0x014fea0003800000 */
[----:B------:R-:W-:-:S07]  /*4030*/  MOV R0, 0x4050 ;  /* 0x0000405000007802 */ /* 0x000fce0000000f00 */
[----:B01-3--:R-:W-:Y:S05]  /*4040*/  CALL.REL.NOINC `($__internal_2_$__cuda_sm20_sqrt_rn_f32_slowpath) ;  /* 0x00000010008c7944 */ /* 0x00bfea0003c00000 */
[----:B------:R-:W-:Y:S05]  /*4050*/  BRA `(.L_x_139) ;  /* 0x0000000000107947 */ /* 0x000fea0003800000 */
.L_x_138:
[----:B------:R-:W-:Y:S01]  /*4060*/  FMUL.FTZ R46, R16, R13 ;  /* 0x0000000d102e7220 */ /* 0x000fe20000410000 */
[----:B------:R-:W-:-:S03]  /*4070*/  FMUL.FTZ R0, R13, 0.5 ;  /* 0x3f0000000d007820 */ /* 0x000fc60000410000 */
[----:B------:R-:W-:-:S04]  /*4080*/  FFMA R13, -R46, R46, R16 ;  /* 0x0000002e2e0d7223 */ /* 0x000fc80000000110 */
[----:B------:R-:W-:-:S07]  /*4090*/  FFMA R46, R13, R0, R46 ;  /* 0x000000000d2e7223 */ /* 0x000fce000000002e */
.L_x_139:
[----:B------:R-:W-:Y:S05]  /*40a0*/  BSYNC.RECONVERGENT B1 ;  /* 0x0000000000017941 */ /* 0x000fea0003800200 */
.L_x_137:
[----:B------:R-:W2:Y:S01]  /*40b0*/  MUFU.RCP R13, R46 ;  /* 0x0000002e000d7308 */ /* 0x000ea20000001000 */
[----:B------:R-:W-:Y:S07]  /*40c0*/  BSSY.RECONVERGENT B4, `(.L_x_140) ;  /* 0x000000c000047945 */ /* 0x000fee0003800200 */
[----:B------:R-:W4:Y:S01]  /*40d0*/  FCHK P0, R5, R46 ;  /* 0x0000002e05007302 */ /* 0x000f220000000000 */
[----:B--2---:R-:W-:-:S04]  /*40e0*/  FFMA R0, R13, -R46, 1 ;  /* 0x3f8000000d007423 */ /* 0x004fc8000000082e */
[----:B------:R-:W-:-:S04]  /*40f0*/  FFMA R0, R13, R0, R13 ;  /* 0x000000000d007223 */ /* 0x000fc8000000000d */
[----:B------:R-:W-:-:S04]  /*4100*/  FFMA R19, R5, R0, RZ ;  /* 0x0000000005137223 */ /* 0x000fc800000000ff */
[----:B------:R-:W-:-:S04]  /*4110*/  FFMA R13, R19, -R46, R5 ;  /* 0x8000002e130d7223 */ /* 0x000fc80000000005 */
[----:B------:R-:W-:Y:S01]  /*4120*/  FFMA R19, R0, R13, R19 ;  /* 0x0000000d00137223 */ /* 0x000fe20000000013 */
[----:B----4-:R-:W-:Y:S06]  /*4130*/  @!P0 BRA `(.L_x_141) ;  /* 0x0000000000108947 */ /* 0x010fec0003800000 */
[----:B------:R-:W-:Y:S02]  /*4140*/  MOV R0, R5 ;  /* 0x0000000500007202 */ /* 0x000fe40000000f00 */
[----:B------:R-:W-:-:S07]  /*4150*/  MOV R56, 0x4170 ;  /* 0x0000417000387802 */ /* 0x000fce0000000f00 */
[----:B01-3--:R-:W-:Y:S05]  /*4160*/  CALL.REL.NOINC `($__internal_3_$__cuda_sm3x_div_rn_noftz_f32_slowpath) ;  /* 0x0000001000a07944 */ /* 0x00bfea0003c00000 */
[----:B------:R-:W-:-:S07]  /*4170*/  MOV R19, R0 ;  /* 0x0000000000137202 */ /* 0x000fce0000000f00 */
.L_x_141:
[----:B------:R-:W-:Y:S05]  /*4180*/  BSYNC.RECONVERGENT B4 ;  /* 0x0000000000047941 */ /* 0x000fea0003800200 */
.L_x_140:
        /* <DEDUP_REMOVED lines=13> */
.L_x_143:
[----:B------:R-:W-:Y:S05]  /*4260*/  BSYNC.RECONVERGENT B4 ;  /* 0x0000000000047941 */ /* 0x000fea0003800200 */
.L_x_142:
        /* <DEDUP_REMOVED lines=12> */
.L_x_145:
[----:B------:R-:W-:Y:S05]  /*4330*/  BSYNC.RECONVERGENT B4 ;  /* 0x0000000000047941 */ /* 0x000fea0003800200 */
.L_x_144:
[----:B------:R-:W2:Y:S04]  /*4340*/  LDG.E R3, desc[UR8][R26.64+0x20] ;  /* 0x000020081a037981 */ /* 0x000ea8000c1e1900 */
[----:B------:R-:W4:Y:S04]  /*4350*/  LDG.E R17, desc[UR8][R26.64+0x18] ;  /* 0x000018081a117981 */ /* 0x000f28000c1e1900 */
[----:B------:R-:W3:Y:S04]  /*4360*/  LDG.E R33, desc[UR8][R26.64+0x1c] ;  /* 0x00001c081a217981 */ /* 0x000ee8000c1e1900 */
[----:B------:R0:W-:Y:S04]  /*4370*/  STG.E desc[UR8][R20.64], R11 ;  /* 0x0000000b14007986 */ /* 0x0001e8000c101908 */
[----:B------:R0:W-:Y:S04]  /*4380*/  STG.E desc[UR8][R20.64+0x4], R10 ;  /* 0x0000040a14007986 */ /* 0x0001e8000c101908 */
[----:B------:R0:W-:Y:S04]  /*4390*/  STG.E desc[UR8][R20.64+0x8], R9 ;  /* 0x0000080914007986 */ /* 0x0001e8000c101908 */
[----:B------:R0:W-:Y:S04]  /*43a0*/  STG.E desc[UR8][R20.64+0xc], R19 ;  /* 0x00000c1314007986 */ /* 0x0001e8000c101908 */
[----:B------:R0:W-:Y:S04]  /*43b0*/  STG.E desc[UR8][R20.64+0x10], R13 ;  /* 0x0000100d14007986 */ /* 0x0001e8000c101908 */
[----:B------:R0:W-:Y:S01]  /*43c0*/  STG.E desc[UR8][R20.64+0x14], R0 ;  /* 0x0000140014007986 */ /* 0x0001e2000c101908 */
[----:B--2---:R-:W-:-:S03]  /*43d0*/  FMUL R35, R4, R3 ;  /* 0x0000000304237220 */ /* 0x004fc60000400000 */
[----:B----4-:R2:W-:Y:S04]  /*43e0*/  STG.E desc[UR8][R20.64+0x18], R17 ;  /* 0x0000181114007986 */ /* 0x0105e8000c101908 */
[----:B---3--:R2:W-:Y:S04]  /*43f0*/  STG.E desc[UR8][R20.64+0x1c], R33 ;  /* 0x00001c2114007986 */ /* 0x0085e8000c101908 */
[----:B------:R2:W-:Y:S04]  /*4400*/  STG.E desc[UR8][R20.64+0x20], R35 ;  /* 0x0000202314007986 */ /* 0x0005e8000c101908 */
[----:B------:R2:W5:Y:S04]  /*4410*/  LDG.E R23, desc[UR8][R24.64+0x24] ;  /* 0x0000240818177981 */ /* 0x000568000c1e1900 */
[----:B------:R2:W5:Y:S04]  /*4420*/  LDG.E R5, desc[UR8][R26.64+0xc] ;  /* 0x00000c081a057981 */ /* 0x000568000c1e1900 */
[----:B------:R2:W5:Y:S04]  /*4430*/  LDG.E R2, desc[UR8][R26.64+0x10] ;  /* 0x000010081a027981 */ /* 0x000568000c1e1900 */
[----:B0-----:R2:W5:Y:S02]  /*4440*/  LDG.E R3, desc[UR8][R26.64+0x14] ;  /* 0x000014081a037981 */ /* 0x001564000c1e1900 */
.L_x_136:
[----:B------:R-:W-:Y:S05]  /*4450*/  BSYNC.RECONVERGENT B3 ;  /* 0x0000000000037941 */ /* 0x000fea0003800200 */
.L_x_135:
[----:B--2---:R-:W2:Y:S01]  /*4460*/  LDC.64 R16, c[0x0][0x3b0] ;  /* 0x0000ec00ff107b82 */ /* 0x004ea20000000a00 */
[----:B------:R-:W4:Y:S04]  /*4470*/  LDG.E R0, desc[UR8][R26.64] ;  /* 0x000000081a007981 */ /* 0x000f28000c1e1900 */
[----:B------:R-:W3:Y:S04]  /*4480*/  LDG.E R10, desc[UR8][R26.64+0x4] ;  /* 0x000004081a0a7981 */ /* 0x000ee8000c1e1900 */
[----:B------:R-:W3:Y:S01]  /*4490*/  LDG.E R18, desc[UR8][R26.64+0x8] ;  /* 0x000008081a127981 */ /* 0x000ee2000c1e1900 */
[----:B--2--5:R-:W-:-:S05]  /*44a0*/  IMAD.WIDE R16, R23, 0x50, R16 ;  /* 0x0000005017107825 */ /* 0x024fca00078e0210 */
[----:B------:R-:W2:Y:S01]  /*44b0*/  LDG.E R4, desc[UR8][R16.64+0x44] ;  /* 0x0000440810047981 */ /* 0x000ea2000c1e1900 */
[C---:B------:R-:W-:Y:S01]  /*44c0*/  FMUL R13, R12.reuse, R5 ;  /* 0x000000050c0d7220 */ /* 0x040fe20000400000 */
[C---:B------:R-:W-:Y:S01]  /*44d0*/  FMUL R11, R12.reuse, R2 ;  /* 0x000000020c0b7220 */ /* 0x040fe20000400000 */
[----:B------:R-:W-:Y:S02]  /*44e0*/  FMUL R9, R12, R3 ;  /* 0x000000030c097220 */ /* 0x000fe40000400000 */
[----:B----4-:R-:W-:Y:S01]  /*44f0*/  FFMA R13, R13, 1.0000100135803222656, R0 ;  /* 0x3f8000540d0d7823 */ /* 0x010fe20000000000 */
[----:B---3--:R-:W-:Y:S01]  /*4500*/  FFMA R11, R11, 1.0000100135803222656, R10 ;  /* 0x3f8000540b0b7823 */ /* 0x008fe2000000000a */
[----:B------:R-:W-:Y:S01]  /*4510*/  FFMA R9, R9, 1.0000100135803222656, R18 ;  /* 0x3f80005409097823 */ /* 0x000fe20000000012 */
[----:B--2---:R-:W-:-:S13]  /*4520*/  FSETP.GT.AND P0, PT, R4, RZ, PT ;  /* 0x000000ff0400720b */ /* 0x004fda0003f04000 */
[----:B------:R-:W-:Y:S05]  /*4530*/  @!P0 BRA `(.L_x_44) ;  /* 0x0000000800608947 */ /* 0x000fea0003800000 */
[----:B------:R-:W2:Y:S01]  /*4540*/  LDG.E R19, desc[UR8][R16.64+0x48] ;  /* 0x0000480810137981 */ /* 0x000ea2000c1e1900 */
[----:B------:R-:W-:Y:S01]  /*4550*/  BSSY.RECONVERGENT B1, `(.L_x_146) ;  /* 0x000000d000017945 */ /* 0x000fe20003800200 */
[----:B--2---:R-:W-:-:S04]  /*4560*/  IADD3 R0, PT, PT, R19, 0x1800000, RZ ;  /* 0x0180000013007810 */ /* 0x004fc80007ffe0ff */
[----:B------:R-:W-:-:S04]  /*4570*/  LOP3.LUT R0, R0, 0x7f800000, RZ, 0xc0, !PT ;  /* 0x7f80000000007812 */ /* 0x000fc800078ec0ff */
[----:B------:R-:W-:-:S13]  /*4580*/  ISETP.GT.U32.AND P0, PT, R0, 0x1ffffff, PT ;  /* 0x01ffffff0000780c */ /* 0x000fda0003f04070 */
[----:B------:R-:W-:Y:S05]  /*4590*/  @P0 BRA `(.L_x_147) ;  /* 0x0000000000100947 */ /* 0x000fea0003800000 */
[----:B------:R-:W-:Y:S02]  /*45a0*/  MOV R10, R19 ;  /* 0x00000013000a7202 */ /* 0x000fe40000000f00 */
[----:B------:R-:W-:-:S07]  /*45b0*/  MOV R22, 0x45d0 ;  /* 0x000045d000167802 */ /* 0x000fce0000000f00 */
[----:B01----:R-:W-:Y:S05]  /*45c0*/  CALL.REL.NOINC `($__internal_1_$__cuda_sm20_rcp_rn_f32_slowpath) ;  /* 0x0000000800547944 */ /* 0x003fea0003c00000 */
[----:B------:R-:W-:Y:S05]  /*45d0*/  BRA `(.L_x_148) ;  /* 0x0000000000107947 */ /* 0x000fea0003800000 */
.L_x_147:
[----:B------:R-:W2:Y:S02]  /*45e0*/  MUFU.RCP R0, R19 ;  /* 0x0000001300007308 */ /* 0x000ea40000001000 */
[----:B--2---:R-:W-:-:S04]  /*45f0*/  FFMA R10, R19, R0, -1 ;  /* 0xbf800000130a7423 */ /* 0x004fc80000000000 */
[----:B------:R-:W-:-:S04]  /*4600*/  FADD.FTZ R17, -R10, -RZ ;  /* 0x800000ff0a117221 */ /* 0x000fc80000010100 */
[----:B------:R-:W-:-:S07]  /*4610*/  FFMA R0, R0, R17, R0 ;  /* 0x0000001100007223 */ /* 0x000fce0000000000 */
.L_x_148:
[----:B------:R-:W-:Y:S05]  /*4620*/  BSYNC.RECONVERGENT B1 ;  /* 0x0000000000017941 */ /* 0x000fea0003800200 */
.L_x_146:
[----:B------:R-:W-:Y:S01]  /*4630*/  FMUL R17, R7, R2 ;  /* 0x0000000207117220 */ /* 0x000fe20000400000 */
[----:B------:R-:W-:Y:S01]  /*4640*/  BSSY.RECONVERGENT B1, `(.L_x_149) ;  /* 0x0000019000017945 */ /* 0x000fe20003800200 */
[----:B------:R-:W-:Y:S02]  /*4650*/  MOV R10, R0 ;  /* 0x00000000000a7202 */ /* 0x000fe40000000f00 */
[----:B------:R-:W-:-:S04]  /*4660*/  FFMA R17, R8, R5, R17 ;  /* 0x0000000508117223 */ /* 0x000fc80000000011 */
[----:B------:R-:W-:-:S04]  /*4670*/  FFMA R12, R6, R3, R17 ;  /* 0x00000003060c7223 */ /* 0x000fc80000000011 */
[C---:B------:R-:W-:Y:S01]  /*4680*/  FADD R17, -R12.reuse, -RZ ;  /* 0x800000ff0c117221 */ /* 0x040fe20000000100 */
[----:B------:R-:W-:-:S13]  /*4690*/  FSETP.GT.AND P0, PT, R12, RZ, PT ;  /* 0x000000ff0c00720b */ /* 0x000fda0003f04000 */
[----:B------:R-:W-:Y:S05]  /*46a0*/  @!P0 BRA `(.L_x_150) ;  /* 0x0000000000488947 */ /* 0x000fea0003800000 */
[----:B------:R-:W-:Y:S01]  /*46b0*/  IADD3 R0, PT, PT, R10, 0x1800000, RZ ;  /* 0x018000000a007810 */ /* 0x000fe20007ffe0ff */
[----:B------:R-:W-:Y:S01]  /*46c0*/  BSSY.RECONVERGENT B2, `(.L_x_151) ;  /* 0x000000f000027945 */ /* 0x000fe20003800200 */
[----:B------:R-:W-:Y:S01]  /*46d0*/  FADD R8, -R8, -RZ ;  /* 0x800000ff08087221 */ /* 0x000fe20000000100 */
[----:B------:R-:W-:Y:S01]  /*46e0*/  FADD R7, -R7, -RZ ;  /* 0x800000ff07077221 */ /* 0x000fe20000000100 */
[----:B------:R-:W-:Y:S01]  /*46f0*/  LOP3.LUT R0, R0, 0x7f800000, RZ, 0xc0, !PT ;  /* 0x7f80000000007812 */ /* 0x000fe200078ec0ff */
[----:B------:R-:W-:-:S03]  /*4700*/  FADD R6, -R6, -RZ ;  /* 0x800000ff06067221 */ /* 0x000fc60000000100 */
[----:B------:R-:W-:-:S13]  /*4710*/  ISETP.GT.U32.AND P0, PT, R0, 0x1ffffff, PT ;  /* 0x01ffffff0000780c */ /* 0x000fda0003f04070 */
[----:B------:R-:W-:Y:S05]  /*4720*/  @P0 BRA `(.L_x_152) ;  /* 0x0000000000100947 */ /* 0x000fea0003800000 */
[----:B------:R-:W-:-:S07]  /*4730*/  MOV R22, 0x4750 ;  /* 0x0000475000167802 */ /* 0x000fce0000000f00 */
[----:B01----:R-:W-:Y:S05]  /*4740*/  CALL.REL.NOINC `($__internal_1_$__cuda_sm20_rcp_rn_f32_slowpath) ;  /* 0x0000000400f47944 */ /* 0x003fea0003c00000 */
[----:B------:R-:W-:Y:S01]  /*4750*/  MOV R10, R0 ;  /* 0x00000000000a7202 */ /* 0x000fe20000000f00 */
[----:B------:R-:W-:Y:S06]  /*4760*/  BRA `(.L_x_153) ;  /* 0x0000000000107947 */ /* 0x000fec0003800000 */
.L_x_152:
[----:B------:R-:W2:Y:S02]  /*4770*/  MUFU.RCP R17, R10 ;  /* 0x0000000a00117308 */ /* 0x000ea40000001000 */
[----:B--2---:R-:W-:-:S04]  /*4780*/  FFMA R0, R10, R17, -1 ;  /* 0xbf8000000a007423 */ /* 0x004fc80000000011 */
[----:B------:R-:W-:-:S04]  /*4790*/  FADD.FTZ R0, -R0, -RZ ;  /* 0x800000ff00007221 */ /* 0x000fc80000010100 */
[----:B------:R-:W-:-:S07]  /*47a0*/  FFMA R10, R17, R0, R17 ;  /* 0x00000000110a7223 */ /* 0x000fce0000000011 */
.L_x_153:
[----:B------:R-:W-:Y:S05]  /*47b0*/  BSYNC.RECONVERGENT B2 ;  /* 0x0000000000027941 */ /* 0x000fea0003800200 */
.L_x_151:
[----:B------:R-:W-:-:S07]  /*47c0*/  MOV R17, R12 ;  /* 0x0000000c00117202 */ /* 0x000fce0000000f00 */
.L_x_150:
[----:B------:R-:W-:Y:S05]  /*47d0*/  BSYNC.RECONVERGENT B1 ;  /* 0x0000000000017941 */ /* 0x000fea0003800200 */
.L_x_149:
[----:B------:R-:W-:Y:S01]  /*47e0*/  FMUL R0, R10, R10 ;  /* 0x0000000a0a007220 */ /* 0x000fe20000400000 */
[----:B------:R-:W-:-:S04]  /*47f0*/  FFMA R19, -R17, R17, 1 ;  /* 0x3f80000011137423 */ /* 0x000fc80000000111 */
[----:B------:R-:W-:-:S05]  /*4800*/  FFMA R16, -R0, R19, 1 ;  /* 0x3f80000000107423 */ /* 0x000fca0000000113 */
[----:B------:R-:W-:-:S13]  /*4810*/  FSETP.GE.AND P0, PT, R16, RZ, PT ;  /* 0x000000ff1000720b */ /* 0x000fda0003f06000 */
[----:B------:R-:W-:Y:S05]  /*4820*/  @!P0 BRA `(.L_x_44) ;  /* 0x0000000400a48947 */ /* 0x000fea0003800000 */
[----:B------:R-:W-:Y:S01]  /*4830*/  IADD3 R0, PT, PT, R16, -0xd000000, RZ ;  /* 0xf300000010007810 */ /* 0x000fe20007ffe0ff */
[----:B------:R2:W3:Y:S01]  /*4840*/  MUFU.RSQ R23, R16 ;  /* 0x0000001000177308 */ /* 0x0004e20000001400 */
[----:B------:R-:W-:Y:S01]  /*4850*/  BSSY.RECONVERGENT B1, `(.L_x_154) ;  /* 0x000000b000017945 */ /* 0x000fe20003800200 */
[----:B------:R-:W-:Y:S01]  /*4860*/  FMUL R19, R17, R10 ;  /* 0x0000000a11137220 */ /* 0x000fe20000400000 */
[----:B------:R-:W-:-:S13]  /*4870*/  ISETP.GT.U32.AND P0, PT, R0, 0x727fffff, PT ;  /* 0x727fffff0000780c */ /* 0x000fda0003f04070 */
[----:B--2---:R-:W-:Y:S05]  /*4880*/  @!P0 BRA `(.L_x_155) ;  /* 0x00000000000c8947 */ /* 0x004fea0003800000 */
[----:B------:R-:W-:-:S07]  /*4890*/  MOV R0, 0x48b0 ;  /* 0x000048b000007802 */ /* 0x000fce0000000f00 */
[----:B01-3--:R-:W-:Y:S05]  /*48a0*/  CALL.REL.NOINC `($__internal_2_$__cuda_sm20_sqrt_rn_f32_slowpath) ;  /* 0x0000000800747944 */ /* 0x00bfea0003c00000 */
[----:B------:R-:W-:Y:S05]  /*48b0*/  BRA `(.L_x_156) ;  /* 0x0000000000107947 */ /* 0x000fea0003800000 */
.L_x_155:
[----:B---3--:R-:W-:Y:S01]  /*48c0*/  FMUL.FTZ R46, R16, R23 ;  /* 0x00000017102e7220 */ /* 0x008fe20000410000 */
[----:B------:R-:W-:-:S03]  /*48d0*/  FMUL.FTZ R0, R23, 0.5 ;  /* 0x3f00000017007820 */ /* 0x000fc60000410000 */
[----:B------:R-:W-:-:S04]  /*48e0*/  FFMA R17, -R46, R46, R16 ;  /* 0x0000002e2e117223 */ /* 0x000fc80000000110 */
[----:B------:R-:W-:-:S07]  /*48f0*/  FFMA R46, R17, R0, R46 ;  /* 0x00000000112e7223 */ /* 0x000fce000000002e */
.L_x_156:
[----:B------:R-:W-:Y:S05]  /*4900*/  BSYNC.RECONVERGENT B1 ;  /* 0x0000000000017941 */ /* 0x000fea0003800200 */
.L_x_154:
[----:B------:R-:W-:Y:S01]  /*4910*/  FADD R17, R19, -R46 ;  /* 0x8000002e13117221 */ /* 0x000fe20000000000 */
[----:B------:R-:W-:Y:S03]  /*4920*/  BSSY.RECONVERGENT B1, `(.L_x_157) ;  /* 0x0000015000017945 */ /* 0x000fe60003800200 */
[C---:B------:R-:W-:Y:S01]  /*4930*/  FMUL R7, R17.reuse, R7 ;  /* 0x0000000711077220 */ /* 0x040fe20000400000 */
[C---:B------:R-:W-:Y:S01]  /*4940*/  FMUL R8, R17.reuse, R8 ;  /* 0x0000000811087220 */ /* 0x040fe20000400000 */
[----:B------:R-:W-:Y:S02]  /*4950*/  FMUL R6, R17, R6 ;  /* 0x0000000611067220 */ /* 0x000fe40000400000 */
[C---:B------:R-:W-:Y:S01]  /*4960*/  FFMA R2, R10.reuse, R2, R7 ;  /* 0x000000020a027223 */ /* 0x040fe20000000007 */
[C---:B------:R-:W-:Y:S01]  /*4970*/  FFMA R5, R10.reuse, R5, R8 ;  /* 0x000000050a057223 */ /* 0x040fe20000000008 */
[----:B------:R-:W-:-:S02]  /*4980*/  FFMA R3, R10, R3, R6 ;  /* 0x000000030a037223 */ /* 0x000fc40000000006 */
[----:B------:R-:W-:-:S04]  /*4990*/  FMUL R0, R2, R2 ;  /* 0x0000000202007220 */ /* 0x000fc80000400000 */
[----:B------:R-:W-:-:S04]  /*49a0*/  FFMA R0, R5, R5, R0 ;  /* 0x0000000505007223 */ /* 0x000fc80000000000 */
[----:B------:R-:W-:-:S04]  /*49b0*/  FFMA R16, R3, R3, R0 ;  /* 0x0000000303107223 */ /* 0x000fc80000000000 */
[----:B------:R2:W3:Y:S01]  /*49c0*/  MUFU.RSQ R7, R16 ;  /* 0x0000001000077308 */ /* 0x0004e20000001400 */
[----:B------:R-:W-:-:S04]  /*49d0*/  IADD3 R0, PT, PT, R16, -0xd000000, RZ ;  /* 0xf300000010007810 */ /* 0x000fc80007ffe0ff */
[----:B------:R-:W-:-:S13]  /*49e0*/  ISETP.GT.U32.AND P0, PT, R0, 0x727fffff, PT ;  /* 0x727fffff0000780c */ /* 0x000fda0003f04070 */
[----:B--23--:R-:W-:Y:S05]  /*49f0*/  @!P0 BRA `(.L_x_158) ;  /* 0x00000000000c8947 */ /* 0x00cfea0003800000 */
[----:B------:R-:W-:-:S07]  /*4a00*/  MOV R0, 0x4a20 ;  /* 0x00004a2000007802 */ /* 0x000fce0000000f00 */
[----:B01----:R-:W-:Y:S05]  /*4a10*/  CALL.REL.NOINC `($__internal_2_$__cuda_sm20_sqrt_rn_f32_slowpath) ;  /* 0x0000000800187944 */ /* 0x003fea0003c00000 */
[----:B------:R-:W-:Y:S05]  /*4a20*/  BRA `(.L_x_159) ;  /* 0x0000000000107947 */ /* 0x000fea0003800000 */
.L_x_158:
[----:B------:R-:W-:Y:S01]  /*4a30*/  FMUL.FTZ R46, R16, R7 ;  /* 0x00000007102e7220 */ /* 0x000fe20000410000 */
[----:B------:R-:W-:-:S03]  /*4a40*/  FMUL.FTZ R0, R7, 0.5 ;  /* 0x3f00000007007820 */ /* 0x000fc60000410000 */
[----:B------:R-:W-:-:S04]  /*4a50*/  FFMA R7, -R46, R46, R16 ;  /* 0x0000002e2e077223 */ /* 0x000fc80000000110 */
[----:B------:R-:W-:-:S07]  /*4a60*/  FFMA R46, R7, R0, R46 ;  /* 0x00000000072e7223 */ /* 0x000fce000000002e */
.L_x_159:
[----:B------:R-:W-:Y:S05]  /*4a70*/  BSYNC.RECONVERGENT B1 ;  /* 0x0000000000017941 */ /* 0x000fea0003800200 */
.L_x_157:
        /* <DEDUP_REMOVED lines=13> */
.L_x_161:
[----:B------:R-:W-:Y:S05]  /*4b50*/  BSYNC.RECONVERGENT B3 ;  /* 0x0000000000037941 */ /* 0x000fea0003800200 */
.L_x_160:
        /* <DEDUP_REMOVED lines=13> */
.L_x_163:
[----:B------:R-:W-:Y:S05]  /*4c30*/  BSYNC.RECONVERGENT B3 ;  /* 0x0000000000037941 */ /* 0x000fea0003800200 */
.L_x_162:
        /* <DEDUP_REMOVED lines=12> */
.L_x_165:
[----:B------:R-:W-:Y:S05]  /*4d00*/  BSYNC.RECONVERGENT B3 ;  /* 0x0000000000037941 */ /* 0x000fea0003800200 */
.L_x_164:
[----:B------:R-:W2:Y:S04]  /*4d10*/  LDG.E R19, desc[UR8][R26.64+0x20] ;  /* 0x000020081a137981 */ /* 0x000ea8000c1e1900 */
[----:B------:R-:W3:Y:S04]  /*4d20*/  LDG.E R3, desc[UR8][R26.64+0x18] ;  /* 0x000018081a037981 */ /* 0x000ee8000c1e1900 */
[----:B------:R-:W4:Y:S04]  /*4d30*/  LDG.E R17, desc[UR8][R26.64+0x1c] ;  /* 0x00001c081a117981 */ /* 0x000f28000c1e1900 */
[----:B------:R0:W-:Y:S04]  /*4d40*/  STG.E desc[UR8][R20.64+0x24], R13 ;  /* 0x0000240d14007986 */ /* 0x0001e8000c101908 */
[----:B------:R0:W-:Y:S04]  /*4d50*/  STG.E desc[UR8][R20.64+0x28], R11 ;  /* 0x0000280b14007986 */ /* 0x0001e8000c101908 */
[----:B------:R0:W-:Y:S04]  /*4d60*/  STG.E desc[UR8][R20.64+0x2c], R9 ;  /* 0x00002c0914007986 */ /* 0x0001e8000c101908 */
[----:B------:R0:W-:Y:S04]  /*4d70*/  STG.E desc[UR8][R20.64+0x30], R7 ;  /* 0x0000300714007986 */ /* 0x0001e8000c101908 */
[----:B------:R0:W-:Y:S04]  /*4d80*/  STG.E desc[UR8][R20.64+0x34], R5 ;  /* 0x0000340514007986 */ /* 0x0001e8000c101908 */
[----:B------:R0:W-:Y:S01]  /*4d90*/  STG.E desc[UR8][R20.64+0x38], R0 ;  /* 0x0000380014007986 */ /* 0x0001e2000c101908 */
[----:B--2---:R-:W-:-:S03]  /*4da0*/  FMUL R19, R4, R19 ;  /* 0x0000001304137220 */ /* 0x004fc60000400000 */
[----:B---3--:R3:W-:Y:S04]  /*4db0*/  STG.E desc[UR8][R20.64+0x3c], R3 ;  /* 0x00003c0314007986 */ /* 0x0087e8000c101908 */
[----:B----4-:R3:W-:Y:S04]  /*4dc0*/  STG.E desc[UR8][R20.64+0x40], R17 ;  /* 0x0000401114007986 */ /* 0x0107e8000c101908 */
[----:B------:R3:W-:Y:S01]  /*4dd0*/  STG.E desc[UR8][R20.64+0x44], R19 ;  /* 0x0000441314007986 */ /* 0x0007e2000c101908 */
[----:B0-----:R-:W-:Y:S05]  /*4de0*/  BRA `(.L_x_44) ;  /* 0x0000000000347947 */ /* 0x001fea0003800000 */
.L_x_61:
[----:B------:R-:W2:Y:S01]  /*4df0*/  LDG.E R26, desc[UR8][R26.64+0x1c] ;  /* 0x00001c081a1a7981 */ /* 0x000ea2000c1e1900 */
[----:B------:R-:W3:Y:S01]  /*4e00*/  LDCU UR4, c[0x0][0x3c0] ;  /* 0x00007800ff0477ac */ /* 0x000ee20008000800 */
[----:B------:R-:W4:Y:S01]  /*4e10*/  LDC.64 R2, c[0x0][0x390] ;  /* 0x0000e400ff027b82 */ /* 0x000f220000000a00 */
[----:B------:R-:W-:Y:S01]  /*4e20*/  HFMA2 R10, -RZ, RZ, 1.875, 0 ;  /* 0x3f800000ff0a7431 */ /* 0x000fe200000001ff */
[----:B------:R-:W-:Y:S01]  /*4e30*/  MOV R9, 0x3f800000 ;  /* 0x3f80000000097802 */ /* 0x000fe20000000f00 */
[----:B------:R-:W5:Y:S01]  /*4e40*/  LDCU UR5, c[0x0][0x3bc] ;  /* 0x00007780ff0577ac */ /* 0x000f620008000800 */
[----:B------:R-:W-:Y:S02]  /*4e50*/  MOV R11, 0x3f800000 ;  /* 0x3f800000000b7802 */ /* 0x000fe40000000f00 */
[----:B--2---:R-:W-:-:S04]  /*4e60*/  LOP3.LUT R0, RZ, R26, RZ, 0x33, !PT ;  /* 0x0000001aff007212 */ /* 0x004fc800078e33ff */
[----:B---3--:R-:W-:-:S05]  /*4e70*/  IADD3 R5, PT, PT, R0, UR4, RZ ;  /* 0x0000000400057c10 */ /* 0x008fca000fffe0ff */
[----:B-----5:R-:W-:Y:S02]  /*4e80*/  IMAD R5, R5, UR5, R8 ;  /* 0x0000000505057c24 */ /* 0x020fe4000f8e0208 */
[----:B------:R-:W-:Y:S02]  /*4e90*/  HFMA2 R8, -RZ, RZ, 1.875, 0 ;  /* 0x3f800000ff087431 */ /* 0x000fe400000001ff */
[----:B----4-:R-:W-:-:S05]  /*4ea0*/  IMAD.WIDE R2, R5, 0x10, R2 ;  /* 0x0000001005027825 */ /* 0x010fca00078e0202 */
[----:B------:R2:W-:Y:S02]  /*4eb0*/  STG.E.128 desc[UR8][R2.64], R8 ;  /* 0x0000000802007986 */ /* 0x0005e4000c101d08 */
.L_x_44:
[----:B------:R-:W-:Y:S05]  /*4ec0*/  BSYNC B0 ;  /* 0x0000000000007941 */ /* 0x000fea0003800000 */
.L_x_43:
[----:B------:R-:W4:Y:S01]  /*4ed0*/  LDCU UR4, c[0x0][0x3b8] ;  /* 0x00007700ff0477ac */ /* 0x000f220008000800 */
[----:B------:R-:W-:-:S04]  /*4ee0*/  IADD3 R15, PT, PT, R14, R15, RZ ;  /* 0x0000000f0e0f7210 */ /* 0x000fc80007ffe0ff */
[----:B----4-:R-:W-:-:S13]  /*4ef0*/  ISETP.GE.AND P0, PT, R15, UR4, PT ;  /* 0x000000040f007c0c */ /* 0x010fda000bf06270 */
[----:B------:R-:W-:Y:S05]  /*4f00*/  @!P0 BRA `(.L_x_166) ;  /* 0xffffffb0007c8947 */ /* 0x000fea000383ffff */
[----:B------:R-:W-:Y:S05]  /*4f10*/  EXIT ;  /* 0x000000000000794d */ /* 0x000fea0003800000 */
        .weak           $__internal_1_$__cuda_sm20_rcp_rn_f32_slowpath
        .type           $__internal_1_$__cuda_sm20_rcp_rn_f32_slowpath,@function
        .size           $__internal_1_$__cuda_sm20_rcp_rn_f32_slowpath,($__internal_2_$__cuda_sm20_sqrt_rn_f32_slowpath - $__internal_1_$__cuda_sm20_rcp_rn_f32_slowpath)
$__internal_1_$__cuda_sm20_rcp_rn_f32_slowpath:
[----:B------:R-:W-:Y:S01]  /*4f20*/  SHF.L.U32 R0, R10, 0x1, RZ ;  /* 0x000000010a007819 */ /* 0x000fe200000006ff */
[----:B------:R-:W-:Y:S03]  /*4f30*/  BSSY.RECONVERGENT B3, `(.L_x_167) ;  /* 0x0000030000037945 */ /* 0x000fe60003800200 */
[----:B------:R-:W-:-:S04]  /*4f40*/  SHF.R.U32.HI R23, RZ, 0x18, R0 ;  /* 0x00000018ff177819 */ /* 0x000fc80000011600 */
[----:B------:R-:W-:-:S13]  /*4f50*/  ISETP.NE.U32.AND P0, PT, R23, RZ, PT ;  /* 0x000000ff1700720c */ /* 0x000fda0003f05070 */
[----:B------:R-:W-:Y:S05]  /*4f60*/  @P0 BRA `(.L_x_168) ;  /* 0x0000000000280947 */ /* 0x000fea0003800000 */
[----:B------:R-:W-:-:S04]  /*4f70*/  SHF.L.U32 R0, R10, 0x1, RZ ;  /* 0x000000010a007819 */ /* 0x000fc800000006ff */
[----:B------:R-:W-:-:S13]  /*4f80*/  ISETP.NE.AND P0, PT, R0, RZ, PT ;  /* 0x000000ff0000720c */ /* 0x000fda0003f05270 */
[----:B------:R-:W-:Y:S01]  /*4f90*/  @P0 FFMA R17, R10, 1.84467440737095516160e+19, RZ ;  /* 0x5f8000000a110823 */ /* 0x000fe200000000ff */
[----:B------:R-:W-:Y:S08]  /*4fa0*/  @!P0 MUFU.RCP R16, R10 ;  /* 0x0000000a00108308 */ /* 0x000ff00000001000 */
[----:B------:R-:W0:Y:S02]  /*4fb0*/  @P0 MUFU.RCP R0, R17 ;  /* 0x0000001100000308 */ /* 0x000e240000001000 */
[----:B0-----:R-:W-:-:S04]  /*4fc0*/  @P0 FFMA R18, R17, R0, -1 ;  /* 0xbf80000011120423 */ /* 0x001fc80000000000 */
[----:B------:R-:W-:-:S04]  /*4fd0*/  @P0 FADD.FTZ R19, -R18, -RZ ;  /* 0x800000ff12130221 */ /* 0x000fc80000010100 */
[----:B------:R-:W-:-:S04]  /*4fe0*/  @P0 FFMA R0, R0, R19, R0 ;  /* 0x0000001300000223 */ /* 0x000fc80000000000 */
[----:B------:R-:W-:Y:S01]  /*4ff0*/  @P0 FFMA R16, R0, 1.84467440737095516160e+19, RZ ;  /* 0x5f80000000100823 */ /* 0x000fe200000000ff */
[----:B------:R-:W-:Y:S06]  /*5000*/  BRA `(.L_x_169) ;  /* 0x0000000000887947 */ /* 0x000fec0003800000 */
.L_x_168:
[----:B------:R-:W-:-:S04]  /*5010*/  IADD3 R24, PT, PT, R23, -0xfd, RZ ;  /* 0xffffff0317187810 */ /* 0x000fc80007ffe0ff */
[----:B------:R-:W-:-:S13]  /*5020*/  ISETP.GT.U32.AND P0, PT, R24, 0x1, PT ;  /* 0x000000011800780c */ /* 0x000fda0003f04070 */
[----:B------:R-:W-:Y:S05]  /*5030*/  @P0 BRA `(.L_x_170) ;  /* 0x0000000000780947 */ /* 0x000fea0003800000 */
[----:B------:R-:W-:Y:S01]  /*5040*/  LOP3.LUT R0, R10, 0x7fffff, RZ, 0xc0, !PT ;  /* 0x007fffff0a007812 */ /* 0x000fe200078ec0ff */
[----:B------:R-:W-:-:S03]  /*5050*/  HFMA2 R19, -RZ, RZ, 0, 1.78813934326171875e-07 ;  /* 0x00000003ff137431 */ /* 0x000fc600000001ff */
[----:B------:R-:W-:-:S04]  /*5060*/  LOP3.LUT R0, R0, 0x3f800000, RZ, 0xfc, !PT ;  /* 0x3f80000000007812 */ /* 0x000fc800078efcff */
[----:B------:R-:W0:Y:S01]  /*5070*/  MUFU.RCP R17, R0 ;  /* 0x0000000000117308 */ /* 0x000e220000001000 */
[----:B------:R-:W-:Y:S01]  /*5080*/  SHF.L.U32 R19, R19, R24, RZ ;  /* 0x0000001813137219 */ /* 0x000fe200000006ff */
[----:B0-----:R-:W-:-:S04]  /*5090*/  FFMA R16, R0, R17, -1 ;  /* 0xbf80000000107423 */ /* 0x001fc80000000011 */
[----:B------:R-:W-:-:S04]  /*50a0*/  FADD.FTZ R16, -R16, -RZ ;  /* 0x800000ff10107221 */ /* 0x000fc80000010100 */
[CCC-:B------:R-:W-:Y:S01]  /*50b0*/  FFMA.RM R18, R17.reuse, R16.reuse, R17.reuse ;  /* 0x0000001011127223 */ /* 0x1c0fe20000004011 */
[----:B------:R-:W-:-:S04]  /*50c0*/  FFMA.RP R17, R17, R16, R17 ;  /* 0x0000001011117223 */ /* 0x000fc80000008011 */
[C---:B------:R-:W-:Y:S02]  /*50d0*/  LOP3.LUT R16, R18.reuse, 0x7fffff, RZ, 0xc0, !PT ;  /* 0x007fffff12107812 */ /* 0x040fe400078ec0ff */
[----:B------:R-:W-:Y:S02]  /*50e0*/  FSETP.NEU.FTZ.AND P0, PT, R18, R17, PT ;  /* 0x000000111200720b */ /* 0x000fe40003f1d000 */
[----:B------:R-:W-:Y:S02]  /*50f0*/  LOP3.LUT R16, R16, 0x800000, RZ, 0xfc, !PT ;  /* 0x0080000010107812 */ /* 0x000fe400078efcff */
[----:B------:R-:W-:Y:S02]  /*5100*/  SEL R17, RZ, 0xffffffff, !P0 ;  /* 0xffffffffff117807 */ /* 0x000fe40004000000 */
[----:B------:R-:W-:Y:S02]  /*5110*/  LOP3.LUT R19, R19, R16, RZ, 0xc0, !PT ;  /* 0x0000001013137212 */ /* 0x000fe400078ec0ff */
[----:B------:R-:W-:-:S02]  /*5120*/  IADD3 R17, PT, PT, -R17, RZ, RZ ;  /* 0x000000ff11117210 */ /* 0x000fc40007ffe1ff */
[-C--:B------:R-:W-:Y:S02]  /*5130*/  SHF.R.U32.HI R19, RZ, R24.reuse, R19 ;  /* 0x00000018ff137219 */ /* 0x080fe40000011613 */
[----:B------:R-:W-:Y:S02]  /*5140*/  LOP3.LUT P1, RZ, R17, R24, R16, 0xf8, !PT ;  /* 0x0000001811ff7212 */ /* 0x000fe4000782f810 */
[C---:B------:R-:W-:Y:S02]  /*5150*/  LOP3.LUT P0, RZ, R19.reuse, 0x1, RZ, 0xc0, !PT ;  /* 0x0000000113ff7812 */ /* 0x040fe4000780c0ff */
[----:B------:R-:W-:Y:S02]  /*5160*/  LOP3.LUT P2, RZ, R19, 0x2, RZ, 0xc0, !PT ;  /* 0x0000000213ff7812 */ /* 0x000fe4000784c0ff */
[----:B------:R-:W-:Y:S02]  /*5170*/  IADD3 R17, PT, PT, R23, -0xfc, RZ ;  /* 0xffffff0417117810 */ /* 0x000fe40007ffe0ff */
[----:B------:R-:W-:-:S02]  /*5180*/  PLOP3.LUT P0, PT, P0, P1, P2, 0xe0, 0x0 ;  /* 0x000000000000781c */ /* 0x000fc40000703c20 */
[----:B------:R-:W-:Y:S02]  /*5190*/  LOP3.LUT P1, RZ, R10, 0x7fffff, RZ, 0xc0, !PT ;  /* 0x007fffff0aff7812 */ /* 0x000fe4000782c0ff */
[----:B------:R-:W-:Y:S02]  /*51a0*/  SEL R0, RZ, 0x1, !P0 ;  /* 0x00000001ff007807 */ /* 0x000fe40004000000 */
[----:B------:R-:W-:Y:S02]  /*51b0*/  SHF.R.U32.HI R17, RZ, R17, R16 ;  /* 0x00000011ff117219 */ /* 0x000fe40000011610 */
[----:B------:R-:W-:-:S04]  /*51c0*/  IADD3 R0, PT, PT, -R0, RZ, RZ ;  /* 0x000000ff00007210 */ /* 0x000fc80007ffe1ff */
[----:B------:R-:W-:-:S13]  /*51d0*/  ISETP.GE.AND P0, PT, R0, RZ, PT ;  /* 0x000000ff0000720c */ /* 0x000fda0003f06270 */
[----:B------:R-:W-:-:S04]  /*51e0*/  @!P0 IADD3 R17, PT, PT, R17, 0x1, RZ ;  /* 0x0000000111118810 */ /* 0x000fc80007ffe0ff */
[----:B------:R-:W-:-:S04]  /*51f0*/  @!P1 SHF.L.U32 R17, R17, 0x1, RZ ;  /* 0x0000000111119819 */ /* 0x000fc800000006ff */
[----:B------:R-:W-:Y:S01]  /*5200*/  LOP3.LUT R16, R17, 0x80000000, R10, 0xf8, !PT ;  /* 0x8000000011107812 */ /* 0x000fe200078ef80a */
[----:B------:R-:W-:Y:S06]  /*5210*/  BRA `(.L_x_169) ;  /* 0x0000000000047947 */ /* 0x000fec0003800000 */
.L_x_170:
[----:B------:R0:W1:Y:S02]  /*5220*/  MUFU.RCP R16, R10 ;  /* 0x0000000a00107308 */ /* 0x0000640000001000 */
.L_x_169:
[----:B------:R-:W-:Y:S05]  /*5230*/  BSYNC.RECONVERGENT B3 ;  /* 0x0000000000037941 */ /* 0x000fea0003800200 */
.L_x_167:
[----:B------:R-:W-:Y:S01]  /*5240*/  HFMA2 R17, -RZ, RZ, 0, 0 ;  /* 0x00000000ff117431 */ /* 0x000fe200000001ff */
[----:B-1----:R-:W-:Y:S02]  /*5250*/  MOV R0, R16 ;  /* 0x0000001000007202 */ /* 0x002fe40000000f00 */
[----:B------:R-:W-:-:S04]  /*5260*/  MOV R16, R22 ;  /* 0x0000001600107202 */ /* 0x000fc80000000f00 */
[----:B0-----:R-:W-:Y:S05]  /*5270*/  RET.REL.NODEC R16 `(_Z11kernel_raysP3rayS0_P6float4P4trigP6rroundP5lightP8materialiiiiiP6uchar4iii) ;  /* 0xffffffac10607950 */ /* 0x001fea0003c3ffff */
        .weak           $__internal_2_$__cuda_sm20_sqrt_rn_f32_slowpath
        .type           $__internal_2_$__cuda_sm20_sqrt_rn_f32_slowpath,@function
        .size           $__internal_2_$__cuda_sm20_sqrt_rn_f32_slowpath,($__internal_3_$__cuda_sm3x_div_rn_noftz_f32_slowpath - $__internal_2_$__cuda_sm20_sqrt_rn_f32_slowpath)
$__internal_2_$__cuda_sm20_sqrt_rn_f32_slowpath:
[----:B------:R-:W-:-:S13]  /*5280*/  LOP3.LUT P0, RZ, R16, 0x7fffffff, RZ, 0xc0, !PT ;  /* 0x7fffffff10ff7812 */ /* 0x000fda000780c0ff */
[----:B------:R-:W-:Y:S01]  /*5290*/  @!P0 MOV R47, R16 ;  /* 0x00000010002f8202 */ /* 0x000fe20000000f00 */
[----:B------:R-:W-:Y:S06]  /*52a0*/  @!P0 BRA `(.L_x_171) ;  /* 0x0000000000408947 */ /* 0x000fec0003800000 */
[----:B------:R-:W-:-:S13]  /*52b0*/  FSETP.GEU.FTZ.AND P0, PT, R16, RZ, PT ;  /* 0x000000ff1000720b */ /* 0x000fda0003f1e000 */
[----:B------:R-:W-:Y:S01]  /*52c0*/  @!P0 MOV R47, 0x7fffffff ;  /* 0x7fffffff002f8802 */ /* 0x000fe20000000f00 */
[----:B------:R-:W-:Y:S06]  /*52d0*/  @!P0 BRA `(.L_x_171) ;  /* 0x0000000000348947 */ /* 0x000fec0003800000 */
[----:B------:R-:W-:-:S13]  /*52e0*/  FSETP.GTU.FTZ.AND P0, PT, |R16|, +INF , PT ;  /* 0x7f8000001000780b */ /* 0x000fda0003f1c200 */
[----:B------:R-:W-:Y:S01]  /*52f0*/  @P0 FADD.FTZ R47, R16, 1 ;  /* 0x3f800000102f0421 */ /* 0x000fe20000010000 */
[----:B------:R-:W-:Y:S06]  /*5300*/  @P0 BRA `(.L_x_171) ;  /* 0x0000000000280947 */ /* 0x000fec0003800000 */
[----:B------:R-:W-:-:S13]  /*5310*/  FSETP.NEU.FTZ.AND P0, PT, |R16|, +INF , PT ;  /* 0x7f8000001000780b */ /* 0x000fda0003f1d200 */
[----:B------:R-:W-:Y:S01]  /*5320*/  @P0 FFMA R46, R16, 1.84467440737095516160e+19, RZ ;  /* 0x5f800000102e0823 */ /* 0x000fe200000000ff */
[----:B------:R-:W-:-:S03]  /*5330*/  @!P0 MOV R47, R16 ;  /* 0x00000010002f8202 */ /* 0x000fc60000000f00 */
[----:B------:R-:W0:Y:S02]  /*5340*/  @P0 MUFU.RSQ R17, R46 ;  /* 0x0000002e00110308 */ /* 0x000e240000001400 */
[----:B0-----:R-:W-:Y:S01]  /*5350*/  @P0 FMUL.FTZ R43, R46, R17 ;  /* 0x000000112e2b0220 */ /* 0x001fe20000410000 */
[----:B------:R-:W-:-:S03]  /*5360*/  @P0 FMUL.FTZ R17, R17, 0.5 ;  /* 0x3f00000011110820 */ /* 0x000fc60000410000 */
[----:B------:R-:W-:-:S04]  /*5370*/  @P0 FADD.FTZ R18, -R43, -RZ ;  /* 0x800000ff2b120221 */ /* 0x000fc80000010100 */
[----:B------:R-:W-:-:S04]  /*5380*/  @P0 FFMA R18, R43, R18, R46 ;  /* 0x000000122b120223 */ /* 0x000fc8000000002e */
[----:B------:R-:W-:-:S04]  /*5390*/  @P0 FFMA R17, R18, R17, R43 ;  /* 0x0000001112110223 */ /* 0x000fc8000000002b */
[----:B------:R-:W-:-:S07]  /*53a0*/  @P0 FMUL.FTZ R47, R17, 2.3283064365386962891e-10 ;  /* 0x2f800000112f0820 */ /* 0x000fce0000410000 */
.L_x_171:
[----:B------:R-:W-:Y:S01]  /*53b0*/  HFMA2 R17, -RZ, RZ, 0, 0 ;  /* 0x00000000ff117431 */ /* 0x000fe200000001ff */
[----:B------:R-:W-:Y:S02]  /*53c0*/  MOV R16, R0 ;  /* 0x0000000000107202 */ /* 0x000fe40000000f00 */
[----:B------:R-:W-:Y:S02]  /*53d0*/  MOV R46, R47 ;  /* 0x0000002f002e7202 */ /* 0x000fe40000000f00 */
[----:B------:R-:W-:Y:S05]  /*53e0*/  RET.REL.NODEC R16 `(_Z11kernel_raysP3rayS0_P6float4P4trigP6rroundP5lightP8materialiiiiiP6uchar4iii) ;  /* 0xffffffac10047950 */ /* 0x000fea0003c3ffff */
        .weak           $__internal_3_$__cuda_sm3x_div_rn_noftz_f32_slowpath
        .type           $__internal_3_$__cuda_sm3x_div_rn_noftz_f32_slowpath,@function
        .size           $__internal_3_$__cuda_sm3x_div_rn_noftz_f32_slowpath,(.L_x_287 - $__internal_3_$__cuda_sm3x_div_rn_noftz_f32_slowpath)
$__internal_3_$__cuda_sm3x_div_rn_noftz_f32_slowpath:
[----:B------:R-:W-:Y:S01]  /*53f0*/  SHF.R.U32.HI R18, RZ, 0x17, R46 ;  /* 0x00000017ff127819 */ /* 0x000fe2000001162e */
[----:B------:R-:W-:Y:S01]  /*5400*/  BSSY.RECONVERGENT B1, `(.L_x_172) ;  /* 0x0000063000017945 */ /* 0x000fe20003800200 */
[----:B------:R-:W-:Y:S02]  /*5410*/  SHF.R.U32.HI R57, RZ, 0x17, R0 ;  /* 0x00000017ff397819 */ /* 0x000fe40000011600 */
[----:B------:R-:W-:Y:S02]  /*5420*/  LOP3.LUT R18, R18, 0xff, RZ, 0xc0, !PT ;  /* 0x000000ff12127812 */ /* 0x000fe400078ec0ff */
[----:B------:R-:W-:Y:S02]  /*5430*/  LOP3.LUT R57, R57, 0xff, RZ, 0xc0, !PT ;  /* 0x000000ff39397812 */ /* 0x000fe400078ec0ff */
[----:B------:R-:W-:Y:S02]  /*5440*/  IADD3 R55, PT, PT, R18, -0x1, RZ ;  /* 0xffffffff12377810 */ /* 0x000fe40007ffe0ff */
[----:B------:R-:W-:-:S02]  /*5450*/  IADD3 R17, PT, PT, R57, -0x1, RZ ;  /* 0xffffffff39117810 */ /* 0x000fc40007ffe0ff */
[----:B------:R-:W-:Y:S02]  /*5460*/  ISETP.GT.U32.AND P0, PT, R55, 0xfd, PT ;  /* 0x000000fd3700780c */ /* 0x000fe40003f04070 */
[----:B------:R-:W-:Y:S02]  /*5470*/  MOV R59, R46 ;  /* 0x0000002e003b7202 */ /* 0x000fe40000000f00 */
        /* <DEDUP_REMOVED lines=9> */
[----:B------:R-:W-:Y:S02]  /*5510*/  FSETP.NEU.FTZ.AND P4, PT, |R0|, +INF , PT ;  /* 0x7f8000000000780b */ /* 0x000fe40003f9d200 */
        /* <DEDUP_REMOVED lines=16> */
.L_x_173:
[----:B------:R-:W-:Y:S01]  /*5620*/  LEA R60, R18, 0xc0800000, 0x17 ;  /* 0xc0800000123c7811 */ /* 0x000fe200078eb8ff */
[----:B------:R-:W-:Y:S01]  /*5630*/  BSSY.RECONVERGENT B2, `(.L_x_178) ;  /* 0x0000036000027945 */ /* 0x000fe20003800200 */
[----:B------:R-:W-:Y:S02]  /*5640*/  IADD3 R57, PT, PT, R57, -0x7f, RZ ;  /* 0xffffff8139397810 */ /* 0x000fe40007ffe0ff */
[----:B------:R-:W-:-:S03]  /*5650*/  IADD3 R61, PT, PT, -R60, R59, RZ ;  /* 0x0000003b3c3d7210 */ /* 0x000fc60007ffe1ff */
[----:B------:R-:W-:Y:S01]  /*5660*/  IMAD R0, R57, -0x800000, R0 ;  /* 0xff80000039007824 */ /* 0x000fe200078e0200 */
[----:B------:R-:W0:Y:S01]  /*5670*/  MUFU.RCP R60, R61 ;  /* 0x0000003d003c7308 */ /* 0x000e220000001000 */
[----:B------:R-:W-:Y:S01]  /*5680*/  FADD.FTZ R55, -R61, -RZ ;  /* 0x800000ff3d377221 */ /* 0x000fe20000010100 */
[----:B------:R-:W-:-:S04]  /*5690*/  IADD3 R57, PT, PT, R57, 0x7f, -R18 ;  /* 0x0000007f39397810 */ /* 0x000fc80007ffe812 */
[----:B------:R-:W-:Y:S01]  /*56a0*/  IADD3 R57, PT, PT, R57, R16, RZ ;  /* 0x0000001039397210 */ /* 0x000fe20007ffe0ff */
        /* <DEDUP_REMOVED lines=21> */
[CCC-:B------:R-:W-:Y:S01]  /*5800*/  FFMA.RP R57, R17.reuse, R55.reuse, R60.reuse ;  /* 0x0000003711397223 */ /* 0x1c0fe2000000803c */
[----:B------:R-:W-:Y:S01]  /*5810*/  FFMA.RM R60, R17, R55, R60 ;  /* 0x00000037113c7223 */ /* 0x000fe2000000403c */
[----:B------:R-:W-:Y:S02]  /*5820*/  IADD3 R17, PT, PT, R16, 0x20, RZ ;  /* 0x0000002010117810 */ /* 0x000fe40007ffe0ff */
[----:B------:R-:W-:Y:S02]  /*5830*/  LOP3.LUT R18, R18, 0x7fffff, RZ, 0xc0, !PT ;  /* 0x007fffff12127812 */ /* 0x000fe400078ec0ff */
[----:B------:R-:W-:Y:S02]  /*5840*/  ISETP.NE.AND P4, PT, R16, RZ, PT ;  /* 0x000000ff1000720c */ /* 0x000fe40003f85270 */
[----:B------:R-:W-:Y:S02]  /*5850*/  LOP3.LUT R18, R18, 0x800000, RZ, 0xfc, !PT ;  /* 0x0080000012127812 */ /* 0x000fe400078efcff */
[----:B------:R-:W-:-:S02]  /*5860*/  ISETP.NE.AND P1, PT, R16, RZ, PT ;  /* 0x000000ff1000720c */ /* 0x000fc40003f25270 */
        /* <DEDUP_REMOVED lines=14> */
.L_x_180:
[----:B------:R-:W-:-:S04]  /*5950*/  LOP3.LUT R0, R0, 0x80000000, RZ, 0xc0, !PT ;  /* 0x8000000000007812 */ /* 0x000fc800078ec0ff */
[----:B------:R-:W-:Y:S01]  /*5960*/  LOP3.LUT R0, R0, 0x7f800000, RZ, 0xfc, !PT ;  /* 0x7f80000000007812 */ /* 0x000fe200078efcff */
[----:B------:R-:W-:Y:S06]  /*5970*/  BRA `(.L_x_181) ;  /* 0x0000000000047947 */ /* 0x000fec0003800000 */
.L_x_179:
[----:B------:R-:W-:-:S07]  /*5980*/  LEA R0, R57, R0, 0x17 ;  /* 0x0000000039007211 */ /* 0x000fce00078eb8ff */
.L_x_181:
[----:B------:R-:W-:Y:S05]  /*5990*/  BSYNC.RECONVERGENT B2 ;  /* 0x0000000000027941 */ /* 0x000fea0003800200 */
.L_x_178:
[----:B------:R-:W-:Y:S05]  /*59a0*/  BRA `(.L_x_182) ;  /* 0x0000000000207947 */ /* 0x000fea0003800000 */
.L_x_177:
[----:B------:R-:W-:-:S04]  /*59b0*/  LOP3.LUT R0, R59, 0x80000000, R0, 0x48, !PT ;  /* 0x800000003b007812 */ /* 0x000fc800078e4800 */
[----:B------:R-:W-:Y:S01]  /*59c0*/  LOP3.LUT R0, R0, 0x7f800000, RZ, 0xfc, !PT ;  /* 0x7f80000000007812 */ /* 0x000fe200078efcff */
[----:B------:R-:W-:Y:S06]  /*59d0*/  BRA `(.L_x_182) ;  /* 0x0000000000147947 */ /* 0x000fec0003800000 */
.L_x_176:
[----:B------:R-:W-:Y:S01]  /*59e0*/  LOP3.LUT R0, R59, 0x80000000, R0, 0x48, !PT ;  /* 0x800000003b007812 */ /* 0x000fe200078e4800 */
[----:B------:R-:W-:Y:S06]  /*59f0*/  BRA `(.L_x_182) ;  /* 0x00000000000c7947 */ /* 0x000fec0003800000 */
.L_x_175:
[----:B------:R-:W0:Y:S01]  /*5a00*/  MUFU.RSQ R0, -QNAN ;  /* 0xffc0000000007908 */ /* 0x000e220000001400 */
[----:B------:R-:W-:Y:S05]  /*5a10*/  BRA `(.L_x_182) ;  /* 0x0000000000047947 */ /* 0x000fea0003800000 */
.L_x_174:
[----:B------:R-:W-:-:S07]  /*5a20*/  FADD.FTZ R0, R0, R46 ;  /* 0x0000002e00007221 */ /* 0x000fce0000010000 */
.L_x_182:
[----:B------:R-:W-:Y:S05]  /*5a30*/  BSYNC.RECONVERGENT B1 ;  /* 0x0000000000017941 */ /* 0x000fea0003800200 */
.L_x_172:
[----:B------:R-:W-:-:S04]  /*5a40*/  HFMA2 R57, -RZ, RZ, 0, 0 ;  /* 0x00000000ff397431 */ /* 0x000fc800000001ff */
[----:B0-----:R-:W-:Y:S05]  /*5a50*/  RET.REL.NODEC R56 `(_Z11kernel_raysP3rayS0_P6float4P4trigP6rroundP5lightP8materialiiiiiP6uchar4iii) ;  /* 0xffffffa438687950 */ /* 0x001fea0003c3ffff */
.L_x_183:
        /* <DEDUP_REMOVED lines=10> */
.L_x_287:


//--------------------- .text._Z11count_rays2P3rayiPi --------------------------
	.section	.text._Z11count_rays2P3rayiPi,"ax",@progbits
	.align	128
        .global         _Z11count_rays2P3rayiPi
        .type           _Z11count_rays2P3rayiPi,@function
        .size           _Z11count_rays2P3rayiPi,(.L_x_294 - _Z11count_rays2P3rayiPi)
        .other          _Z11count_rays2P3rayiPi,@"STO_CUDA_ENTRY STV_DEFAULT"
_Z11count_rays2P3rayiPi:
.text._Z11count_rays2P3rayiPi:
        /* <DEDUP_REMOVED lines=10> */
[----:B------:R-:W2:Y:S01]  /*00a0*/  LDCU.64 UR6, c[0x0][0x358] ;  /* 0x00006b00ff0677ac */ /* 0x000ea20008000a00 */
[----:B------:R-:W3:Y:S01]  /*00b0*/  LDCU UR8, c[0x0][0x388] ;  /* 0x00007100ff0877ac */ /* 0x000ee20008000800 */
[----:B-1----:R-:W-:-:S07]  /*00c0*/  IMAD R7, R7, UR4, RZ ;  /* 0x0000000407077c24 */ /* 0x002fce000f8e02ff */
.L_x_186:
[----:B0-----:R-:W-:-:S06]  /*00d0*/  IMAD.WIDE R2, R0, 0x24, R4 ;  /* 0x0000002400027825 */ /* 0x001fcc00078e0204 */
[----:B--2---:R-:W2:Y:S01]  /*00e0*/  LDG.E R2, desc[UR6][R2.64+0x18] ;  /* 0x0000180602027981 */ /* 0x004ea2000c1e1900 */
[----:B------:R-:W-:Y:S01]  /*00f0*/  IADD3 R0, PT, PT, R7, R0, RZ ;  /* 0x0000000007007210 */ /* 0x000fe20007ffe0ff */
[----:B------:R-:W-:Y:S03]  /*0100*/  BSSY.RECONVERGENT B0, `(.L_x_184) ;  /* 0x000000b000007945 */ /* 0x000fe60003800200 */
[----:B---3--:R-:W-:Y:S02]  /*0110*/  ISETP.GE.AND P0, PT, R0, UR8, PT ;  /* 0x0000000800007c0c */ /* 0x008fe4000bf06270 */
[----:B--2---:R-:W-:-:S13]  /*0120*/  ISETP.NE.AND P1, PT, R2, -0x1, PT ;  /* 0xffffffff0200780c */ /* 0x004fda0003f25270 */
[----:B------:R-:W-:Y:S05]  /*0130*/  @!P1 BRA `(.L_x_185) ;  /* 0x00000000001c9947 */ /* 0x000fea0003800000 */
[----:B------:R-:W0:Y:S01]  /*0140*/  S2R R6, SR_LANEID ;  /* 0x0000000000067919 */ /* 0x000e220000000000 */
[----:B------:R-:W1:Y:S01]  /*0150*/  LDC.64 R2, c[0x0][0x390] ;  /* 0x0000e400ff027b82 */ /* 0x000e620000000a00 */
[----:B------:R-:W-:Y:S02]  /*0160*/  VOTEU.ANY UR4, UPT, PT ;  /* 0x0000000000047886 */ /* 0x000fe400038e0100 */
[----:B------:R-:W-:Y:S02]  /*0170*/  UFLO.U32 UR5, UR4 ;  /* 0x00000004000572bd */ /* 0x000fe400080e0000 */
[----:B------:R-:W1:Y:S04]  /*0180*/  POPC R9, UR4 ;  /* 0x0000000400097d09 */ /* 0x000e680008000000 */
[----:B0-----:R-:W-:-:S13]  /*0190*/  ISETP.EQ.U32.AND P1, PT, R6, UR5, PT ;  /* 0x0000000506007c0c */ /* 0x001fda000bf22070 */
[----:B-1----:R0:W-:Y:S02]  /*01a0*/  @P1 REDG.E.ADD.STRONG.GPU desc[UR6][R2.64], R9 ;  /* 0x000000090200198e */ /* 0x0021e4000c12e106 */
.L_x_185:
[----:B------:R-:W-:Y:S05]  /*01b0*/  BSYNC.RECONVERGENT B0 ;  /* 0x0000000000007941 */ /* 0x000fea0003800200 */
.L_x_184:
[----:B------:R-:W-:Y:S05]  /*01c0*/  @!P0 BRA `(.L_x_186) ;  /* 0xfffffffc00c08947 */ /* 0x000fea000383ffff */
[----:B------:R-:W-:Y:S05]  /*01d0*/  EXIT ;  /* 0x000000000000794d */ /* 0x000fea0003800000 */
.L_x_187:
        /* <DEDUP_REMOVED lines=10> */
.L_x_294:


//--------------------- .text._Z11clear_rays2P3rayi --------------------------
	.section	.text._Z11clear_rays2P3rayi,"ax",@progbits
	.align	128
        .global         _Z11clear_rays2P3rayi
        .type           _Z11clear_rays2P3rayi,@function
        .size           _Z11clear_rays2P3rayi,(.L_x_295 - _Z11clear_rays2P3rayi)
        .other          _Z11clear_rays2P3rayi,@"STO_CUDA_ENTRY STV_DEFAULT"
_Z11clear_rays2P3rayi:
.text._Z11clear_rays2P3rayi:
[----:B------:R-:W-:Y:S01]  /*0000*/  LDC R1, c[0x0][0x37c] ;  /* 0x0000df00ff017b82 */ /* 0x000fe20000000800 */
[----:B------:R-:W0:Y:S07]  /*0010*/  S2R R3, SR_TID.X ;  /* 0x0000000000037919 */ /* 0x000e2e0000002100 */
[----:B------:R-:W0:Y:S01]  /*0020*/  S2UR UR4, SR_CTAID.X ;  /* 0x00000000000479c3 */ /* 0x000e220000002500 */
[----:B------:R-:W1:Y:S07]  /*0030*/  LDCU UR8, c[0x0][0x388] ;  /* 0x00007100ff0877ac */ /* 0x000e6e0008000800 */
[----:B------:R-:W0:Y:S01]  /*0040*/  LDC R0, c[0x0][0x360] ;  /* 0x0000d800ff007b82 */ /* 0x000e220000000800 */
[----:B------:R-:W2:Y:S01]  /*0050*/  LDCU UR5, c[0x0][0x370] ;  /* 0x00006e00ff0577ac */ /* 0x000ea20008000800 */
[----:B0-----:R-:W-:-:S02]  /*0060*/  IMAD R3, R0, UR4, R3 ;  /* 0x0000000400037c24 */ /* 0x001fc4000f8e0203 */
[----:B--2---:R-:W-:-:S03]  /*0070*/  IMAD R0, R0, UR5, RZ ;  /* 0x0000000500007c24 */ /* 0x004fc6000f8e02ff */
[----:B-1----:R-:W-:-:S13]  /*0080*/  ISETP.GE.AND P0, PT, R3, UR8, PT ;  /* 0x0000000803007c0c */ /* 0x002fda000bf06270 */
[----:B------:R-:W-:Y:S05]  /*0090*/  @P0 EXIT ;  /* 0x000000000000094d */ /* 0x000fea0003800000 */
[----:B------:R-:W0:Y:S01]  /*00a0*/  I2F.U32.RP R8, R0 ;  /* 0x0000000000087306 */ /* 0x000e220000209000 */
[C---:B------:R-:W-:Y:S01]  /*00b0*/  IADD3 R2, PT, PT, R0.reuse, R3, RZ ;  /* 0x0000000300027210 */ /* 0x040fe20007ffe0ff */
[----:B------:R-:W-:Y:S01]  /*00c0*/  IMAD.MOV R9, RZ, RZ, -R0 ;  /* 0x000000ffff097224 */ /* 0x000fe200078e0a00 */
[----:B------:R-:W-:Y:S01]  /*00d0*/  ISETP.NE.U32.AND P2, PT, R0, RZ, PT ;  /* 0x000000ff0000720c */ /* 0x000fe20003f45070 */
[----:B------:R-:W1:Y:S01]  /*00e0*/  LDCU.64 UR6, c[0x0][0x358] ;  /* 0x00006b00ff0677ac */ /* 0x000e620008000a00 */
[C---:B------:R-:W-:Y:S01]  /*00f0*/  ISETP.GE.AND P0, PT, R2.reuse, UR8, PT ;  /* 0x0000000802007c0c */ /* 0x040fe2000bf06270 */
[----:B------:R-:W-:Y:S01]  /*0100*/  BSSY.RECONVERGENT B0, `(.L_x_188) ;  /* 0x0000031000007945 */ /* 0x000fe20003800200 */
[----:B------:R-:W-:Y:S02]  /*0110*/  VIMNMX R7, PT, PT, R2, UR8, !PT ;  /* 0x0000000802077c48 */ /* 0x000fe4000ffe0100 */
[----:B------:R-:W-:-:S04]  /*0120*/  SEL R6, RZ, 0x1, P0 ;  /* 0x00000001ff067807 */ /* 0x000fc80000000000 */
[----:B------:R-:W-:Y:S01]  /*0130*/  IADD3 R7, PT, PT, R7, -R2, -R6 ;  /* 0x8000000207077210 */ /* 0x000fe20007ffe806 */
[----:B0-----:R-:W0:Y:S02]  /*0140*/  MUFU.RCP R8, R8 ;  /* 0x0000000800087308 */ /* 0x001e240000001000 */
[----:B0-----:R-:W-:-:S06]  /*0150*/  VIADD R4, R8, 0xffffffe ;  /* 0x0ffffffe08047836 */ /* 0x001fcc0000000000 */
[----:B------:R0:W2:Y:S02]  /*0160*/  F2I.FTZ.U32.TRUNC.NTZ R5, R4 ;  /* 0x0000000400057305 */ /* 0x0000a4000021f000 */
[----:B0-----:R-:W-:Y:S02]  /*0170*/  IMAD.MOV.U32 R4, RZ, RZ, RZ ;  /* 0x000000ffff047224 */ /* 0x001fe400078e00ff */
[----:B--2---:R-:W-:-:S04]  /*0180*/  IMAD R9, R9, R5, RZ ;  /* 0x0000000509097224 */ /* 0x004fc800078e02ff */
[----:B------:R-:W-:Y:S02]  /*0190*/  IMAD.HI.U32 R8, R5, R9, R4 ;  /* 0x0000000905087227 */ /* 0x000fe400078e0004 */
[----:B------:R-:W0:Y:S04]  /*01a0*/  LDC.64 R4, c[0x0][0x380] ;  /* 0x0000e000ff047b82 */ /* 0x000e280000000a00 */
[----:B------:R-:W-:-:S04]  /*01b0*/  IMAD.HI.U32 R9, R8, R7, RZ ;  /* 0x0000000708097227 */ /* 0x000fc800078e00ff */
[----:B------:R-:W-:-:S04]  /*01c0*/  IMAD.MOV R2, RZ, RZ, -R9 ;  /* 0x000000ffff027224 */ /* 0x000fc800078e0a09 */
[----:B------:R-:W-:-:S05]  /*01d0*/  IMAD R7, R0, R2, R7 ;  /* 0x0000000200077224 */ /* 0x000fca00078e0207 */
[----:B------:R-:W-:-:S13]  /*01e0*/  ISETP.GE.U32.AND P0, PT, R7, R0, PT ;  /* 0x000000000700720c */ /* 0x000fda0003f06070 */
[----:B------:R-:W-:Y:S01]  /*01f0*/  @P0 IADD3 R7, PT, PT, -R0, R7, RZ ;  /* 0x0000000700070210 */ /* 0x000fe20007ffe1ff */
[----:B------:R-:W-:-:S03]  /*0200*/  @P0 VIADD R9, R9, 0x1 ;  /* 0x0000000109090836 */ /* 0x000fc60000000000 */
[----:B------:R-:W-:-:S13]  /*0210*/  ISETP.GE.U32.AND P1, PT, R7, R0, PT ;  /* 0x000000000700720c */ /* 0x000fda0003f26070 */
[----:B------:R-:W-:Y:S02]  /*0220*/  @P1 IADD3 R9, PT, PT, R9, 0x1, RZ ;  /* 0x0000000109091810 */ /* 0x000fe40007ffe0ff */
[----:B------:R-:W-:-:S05]  /*0230*/  @!P2 LOP3.LUT R9, RZ, R0, RZ, 0x33, !PT ;  /* 0x00000000ff09a212 */ /* 0x000fca00078e33ff */
[----:B------:R-:W-:-:S05]  /*0240*/  IMAD.IADD R2, R6, 0x1, R9 ;  /* 0x0000000106027824 */ /* 0x000fca00078e0209 */
[C---:B------:R-:W-:Y:S02]  /*0250*/  LOP3.LUT R6, R2.reuse, 0x3, RZ, 0xc0, !PT ;  /* 0x0000000302067812 */ /* 0x040fe400078ec0ff */
[----:B------:R-:W-:Y:S02]  /*0260*/  ISETP.GE.U32.AND P1, PT, R2, 0x3, PT ;  /* 0x000000030200780c */ /* 0x000fe40003f26070 */
[----:B------:R-:W-:-:S13]  /*0270*/  ISETP.NE.AND P0, PT, R6, 0x3, PT ;  /* 0x000000030600780c */ /* 0x000fda0003f05270 */
[----:B01----:R-:W-:Y:S05]  /*0280*/  @!P0 BRA `(.L_x_189) ;  /* 0x0000000000608947 */ /* 0x003fea0003800000 */
[----:B------:R-:W0:Y:S01]  /*0290*/  LDCU.64 UR4, c[0x0][0x380] ;  /* 0x00007000ff0477ac */ /* 0x000e220008000a00 */
[----:B------:R-:W-:Y:S01]  /*02a0*/  IADD3 R2, PT, PT, R2, 0x1, RZ ;  /* 0x0000000102027810 */ /* 0x000fe20007ffe0ff */
[----:B------:R-:W-:Y:S02]  /*02b0*/  HFMA2 R13, -RZ, RZ, -1.875, 0 ;  /* 0xbf800000ff0d7431 */ /* 0x000fe400000001ff */
[----:B------:R-:W-:Y:S01]  /*02c0*/  IMAD.MOV.U32 R11, RZ, RZ, -0x1 ;  /* 0xffffffffff0b7424 */ /* 0x000fe200078e00ff */
[----:B------:R-:W-:-:S05]  /*02d0*/  LOP3.LUT R2, R2, 0x3, RZ, 0xc0, !PT ;  /* 0x0000000302027812 */ /* 0x000fca00078ec0ff */
[----:B------:R-:W-:Y:S01]  /*02e0*/  IMAD.MOV R2, RZ, RZ, -R2 ;  /* 0x000000ffff027224 */ /* 0x000fe200078e0a02 */
[----:B0-----:R-:W-:-:S04]  /*02f0*/  UIADD3 UR4, UP0, UPT, UR4, 0x10, URZ ;  /* 0x0000001004047890 */ /* 0x001fc8000ff1e0ff */
[----:B------:R-:W-:Y:S02]  /*0300*/  UIADD3.X UR5, UPT, UPT, URZ, UR5, URZ, UP0, !UPT ;  /* 0x00000005ff057290 */ /* 0x000fe400087fe4ff */
[----:B------:R-:W-:-:S04]  /*0310*/  MOV R8, UR4 ;  /* 0x0000000400087c02 */ /* 0x000fc80008000f00 */
[----:B------:R-:W-:-:S07]  /*0320*/  IMAD.U32 R9, RZ, RZ, UR5 ;  /* 0x00000005ff097e24 */ /* 0x000fce000f8e00ff */
.L_x_190:
[----:B0-----:R-:W-:Y:S01]  /*0330*/  IMAD.WIDE R6, R3, 0x24, R8 ;  /* 0x0000002403067825 */ /* 0x001fe200078e0208 */
[----:B------:R-:W-:-:S03]  /*0340*/  IADD3 R2, PT, PT, R2, 0x1, RZ ;  /* 0x0000000102027810 */ /* 0x000fc60007ffe0ff */
[----:B------:R-:W-:Y:S01]  /*0350*/  IMAD.IADD R3, R0, 0x1, R3 ;  /* 0x0000000100037824 */ /* 0x000fe200078e0203 */
[----:B------:R0:W-:Y:S01]  /*0360*/  STG.E desc[UR6][R6.64+-0x10], RZ ;  /* 0xfffff0ff06007986 */ /* 0x0001e2000c101906 */
[----:B------:R-:W-:-:S03]  /*0370*/  ISETP.NE.AND P0, PT, R2, RZ, PT ;  /* 0x000000ff0200720c */ /* 0x000fc60003f05270 */
[----:B------:R0:W-:Y:S04]  /*0380*/  STG.E desc[UR6][R6.64+-0xc], RZ ;  /* 0xfffff4ff06007986 */ /* 0x0001e8000c101906 */
[----:B------:R0:W-:Y:S04]  /*0390*/  STG.E desc[UR6][R6.64+-0x8], RZ ;  /* 0xfffff8ff06007986 */ /* 0x0001e8000c101906 */
[----:B------:R0:W-:Y:S04]  /*03a0*/  STG.E desc[UR6][R6.64+-0x4], RZ ;  /* 0xfffffcff06007986 */ /* 0x0001e8000c101906 */
[----:B------:R0:W-:Y:S04]  /*03b0*/  STG.E desc[UR6][R6.64], RZ ;  /* 0x000000ff06007986 */ /* 0x0001e8000c101906 */
[----:B------:R0:W-:Y:S04]  /*03c0*/  STG.E desc[UR6][R6.64+0x4], RZ ;  /* 0x000004ff06007986 */ /* 0x0001e8000c101906 */
[----:B------:R0:W-:Y:S04]  /*03d0*/  STG.E desc[UR6][R6.64+0x8], R11 ;  /* 0x0000080b06007986 */ /* 0x0001e8000c101906 */
[----:B------:R0:W-:Y:S04]  /*03e0*/  STG.E desc[UR6][R6.64+0xc], R11 ;  /* 0x00000c0b06007986 */ /* 0x0001e8000c101906 */
[----:B------:R0:W-:Y:S01]  /*03f0*/  STG.E desc[UR6][R6.64+0x10], R13 ;  /* 0x0000100d06007986 */ /* 0x0001e2000c101906 */
[----:B------:R-:W-:Y:S05]  /*0400*/  @P0 BRA `(.L_x_190) ;  /* 0xfffffffc00c80947 */ /* 0x000fea000383ffff */
.L_x_189:
[----:B------:R-:W-:Y:S05]  /*0410*/  BSYNC.RECONVERGENT B0 ;  /* 0x0000000000007941 */ /* 0x000fea0003800200 */
.L_x_188:
[----:B------:R-:W-:Y:S05]  /*0420*/  @!P1 EXIT ;  /* 0x000000000000994d */ /* 0x000fea0003800000 */
.L_x_191:
[----:B01----:R-:W-:Y:S01]  /*0430*/  IMAD.WIDE R6, R3, 0x24, R4 ;  /* 0x0000002403067825 */ /* 0x003fe200078e0204 */
[----:B------:R-:W-:Y:S02]  /*0440*/  MOV R13, 0xffffffff ;  /* 0xffffffff000d7802 */ /* 0x000fe40000000f00 */
[C---:B------:R-:W-:Y:S01]  /*0450*/  LEA R3, R0.reuse, R3, 0x2 ;  /* 0x0000000300037211 */ /* 0x040fe200078e10ff */
[----:B------:R-:W-:Y:S01]  /*0460*/  IMAD.MOV.U32 R15, RZ, RZ, -0x40800000 ;  /* 0xbf800000ff0f7424 */ /* 0x000fe200078e00ff */
[----:B------:R-:W-:Y:S01]  /*0470*/  STG.E desc[UR6][R6.64], RZ ;  /* 0x000000ff06007986 */ /* 0x000fe2000c101906 */
[C---:B------:R-:W-:Y:S01]  /*0480*/  IMAD.WIDE R8, R0.reuse, 0x24, R6 ;  /* 0x0000002400087825 */ /* 0x040fe200078e0206 */
[----:B------:R-:W-:Y:S02]  /*0490*/  ISETP.GE.AND P0, PT, R3, UR8, PT ;  /* 0x0000000803007c0c */ /* 0x000fe4000bf06270 */
[----:B------:R-:W-:Y:S01]  /*04a0*/  STG.E desc[UR6][R6.64+0x4], RZ ;  /* 0x000004ff06007986 */ /* 0x000fe2000c101906 */
[----:B------:R-:W-:-:S03]  /*04b0*/  IMAD.WIDE R10, R0, 0x24, R8 ;  /* 0x00000024000a7825 */ /* 0x000fc600078e0208 */
[----:B------:R-:W-:Y:S04]  /*04c0*/  STG.E desc[UR6][R6.64+0x8], RZ ;  /* 0x000008ff06007986 */ /* 0x000fe8000c101906 */
[----:B------:R-:W-:Y:S04]  /*04d0*/  STG.E desc[UR6][R6.64+0xc], RZ ;  /* 0x00000cff06007986 */ /* 0x000fe8000c101906 */
[----:B------:R-:W-:Y:S04]  /*04e0*/  STG.E desc[UR6][R6.64+0x10], RZ ;  /* 0x000010ff06007986 */ /* 0x000fe8000c101906 */
[----:B------:R-:W-:Y:S04]  /*04f0*/  STG.E desc[UR6][R6.64+0x14], RZ ;  /* 0x000014ff06007986 */ /* 0x000fe8000c101906 */
[----:B------:R-:W-:Y:S04]  /*0500*/  STG.E desc[UR6][R6.64+0x18], R13 ;  /* 0x0000180d06007986 */ /* 0x000fe8000c101906 */
[----:B------:R-:W-:Y:S04]  /*0510*/  STG.E desc[UR6][R6.64+0x1c], R13 ;  /* 0x00001c0d06007986 */ /* 0x000fe8000c101906 */
[----:B------:R0:W-:Y:S04]  /*0520*/  STG.E desc[UR6][R6.64+0x20], R15 ;  /* 0x0000200f06007986 */ /* 0x0001e8000c101906 */
[----:B------:R1:W-:Y:S04]  /*0530*/  STG.E desc[UR6][R8.64], RZ ;  /* 0x000000ff08007986 */ /* 0x0003e8000c101906 */
[----:B------:R1:W-:Y:S01]  /*0540*/  STG.E desc[UR6][R8.64+0x4], RZ ;  /* 0x000004ff08007986 */ /* 0x0003e2000c101906 */
[----:B0-----:R-:W-:-:S03]  /*0550*/  IMAD.WIDE R6, R0, 0x24, R10 ;  /* 0x0000002400067825 */ /* 0x001fc600078e020a */
[----:B------:R1:W-:Y:S04]  /*0560*/  STG.E desc[UR6][R8.64+0x8], RZ ;  /* 0x000008ff08007986 */ /* 0x0003e8000c101906 */
[----:B------:R1:W-:Y:S04]  /*0570*/  STG.E desc[UR6][R8.64+0xc], RZ ;  /* 0x00000cff08007986 */ /* 0x0003e8000c101906 */
[----:B------:R1:W-:Y:S04]  /*0580*/  STG.E desc[UR6][R8.64+0x10], RZ ;  /* 0x000010ff08007986 */ /* 0x0003e8000c101906 */
[----:B------:R1:W-:Y:S04]  /*0590*/  STG.E desc[UR6][R8.64+0x14], RZ ;  /* 0x000014ff08007986 */ /* 0x0003e8000c101906 */
[----:B------:R1:W-:Y:S04]  /*05a0*/  STG.E desc[UR6][R8.64+0x18], R13 ;  /* 0x0000180d08007986 */ /* 0x0003e8000c101906 */
[----:B------:R1:W-:Y:S04]  /*05b0*/  STG.E desc[UR6][R8.64+0x1c], R13 ;  /* 0x00001c0d08007986 */ /* 0x0003e8000c101906 */
[----:B------:R1:W-:Y:S04]  /*05c0*/  STG.E desc[UR6][R8.64+0x20], R15 ;  /* 0x0000200f08007986 */ /* 0x0003e8000c101906 */
[----:B------:R1:W-:Y:S04]  /*05d0*/  STG.E desc[UR6][R10.64], RZ ;  /* 0x000000ff0a007986 */ /* 0x0003e8000c101906 */
[----:B------:R1:W-:Y:S04]  /*05e0*/  STG.E desc[UR6][R10.64+0x4], RZ ;  /* 0x000004ff0a007986 */ /* 0x0003e8000c101906 */
[----:B------:R1:W-:Y:S04]  /*05f0*/  STG.E desc[UR6][R10.64+0x8], RZ ;  /* 0x000008ff0a007986 */ /* 0x0003e8000c101906 */
[----:B------:R1:W-:Y:S04]  /*0600*/  STG.E desc[UR6][R10.64+0xc], RZ ;  /* 0x00000cff0a007986 */ /* 0x0003e8000c101906 */
[----:B------:R1:W-:Y:S04]  /*0610*/  STG.E desc[UR6][R10.64+0x10], RZ ;  /* 0x000010ff0a007986 */ /* 0x0003e8000c101906 */
[----:B------:R1:W-:Y:S04]  /*0620*/  STG.E desc[UR6][R10.64+0x14], RZ ;  /* 0x000014ff0a007986 */ /* 0x0003e8000c101906 */
[----:B------:R1:W-:Y:S04]  /*0630*/  STG.E desc[UR6][R10.64+0x18], R13 ;  /* 0x0000180d0a007986 */ /* 0x0003e8000c101906 */
[----:B------:R1:W-:Y:S04]  /*0640*/  STG.E desc[UR6][R10.64+0x1c], R13 ;  /* 0x00001c0d0a007986 */ /* 0x0003e8000c101906 */
[----:B------:R1:W-:Y:S04]  /*0650*/  STG.E desc[UR6][R10.64+0x20], R15 ;  /* 0x0000200f0a007986 */ /* 0x0003e8000c101906 */
        /* <DEDUP_REMOVED lines=8> */
[----:B------:R1:W-:Y:S01]  /*06e0*/  STG.E desc[UR6][R6.64+0x14], RZ ;  /* 0x000014ff06007986 */ /* 0x0003e2000c101906 */
[----:B------:R-:W-:Y:S05]  /*06f0*/  @!P0 BRA `(.L_x_191) ;  /* 0xfffffffc004c8947 */ /* 0x000fea000383ffff */
[----:B------:R-:W-:Y:S05]  /*0700*/  EXIT ;  /* 0x000000000000794d */ /* 0x000fea0003800000 */
.L_x_192:
        /* <DEDUP_REMOVED lines=15> */
.L_x_295:


//--------------------- .text._Z17kernel_begin_rays4vec3S_iifP3rayP6float4 --------------------------
	.section	.text._Z17kernel_begin_rays4vec3S_iifP3rayP6float4,"ax",@progbits
	.align	128
        .global         _Z17kernel_begin_rays4vec3S_iifP3rayP6float4
        .type           _Z17kernel_begin_rays4vec3S_iifP3rayP6float4,@function
        .size           _Z17kernel_begin_rays4vec3S_iifP3rayP6float4,(.L_x_290 - _Z17kernel_begin_rays4vec3S_iifP3rayP6float4)
        .other          _Z17kernel_begin_rays4vec3S_iifP3rayP6float4,@"STO_CUDA_ENTRY STV_DEFAULT"
_Z17kernel_begin_rays4vec3S_iifP3rayP6float4:
.text._Z17kernel_begin_rays4vec3S_iifP3rayP6float4:
[----:B------:R-:W0:Y:S01]  /*0000*/  LDC R1, c[0x0][0x37c] ;  /* 0x0000df00ff017b82 */ /* 0x000e220000000800 */
[----:B------:R-:W1:Y:S01]  /*0010*/  LDCU UR4, c[0x0][0x39c] ;  /* 0x00007380ff0477ac */ /* 0x000e620008000800 */
[----:B------:R-:W2:Y:S01]  /*0020*/  S2R R27, SR_CTAID.X ;  /* 0x00000000001b7919 */ /* 0x000ea20000002500 */
[----:B0-----:R-:W-:Y:S01]  /*0030*/  IADD3 R1, PT, PT, R1, -0x20, RZ ;  /* 0xffffffe001017810 */ /* 0x001fe20007ffe0ff */
[----:B------:R-:W-:Y:S01]  /*0040*/  UMOV UR7, 0x40000000 ;  /* 0x4000000000077882 */ /* 0x000fe20000000000 */
[----:B------:R-:W2:Y:S01]  /*0050*/  S2R R2, SR_TID.X ;  /* 0x0000000000027919 */ /* 0x000ea20000002100 */
[----:B------:R-:W-:Y:S01]  /*0060*/  MOV R5, UR7 ;  /* 0x0000000700057c02 */ /* 0x000fe20008000f00 */
[----:B------:R-:W0:Y:S01]  /*0070*/  S2R R29, SR_CTAID.Y ;  /* 0x00000000001d7919 */ /* 0x000e220000002600 */
[----:B------:R-:W0:Y:S01]  /*0080*/  S2R R4, SR_TID.Y ;  /* 0x0000000000047919 */ /* 0x000e220000002200 */
[----:B-1----:R-:W-:Y:S01]  /*0090*/  I2FP.F32.S32 R28, UR4 ;  /* 0x00000004001c7c45 */ /* 0x002fe20008201400 */
[----:B------:R-:W2:Y:S04]  /*00a0*/  LDCU UR4, c[0x0][0x360] ;  /* 0x00006c00ff0477ac */ /* 0x000ea80008000800 */
[----:B------:R-:W-:Y:S01]  /*00b0*/  FADD R34, R28, -1 ;  /* 0xbf8000001c227421 */ /* 0x000fe20000000000 */
[----:B------:R-:W0:Y:S03]  /*00c0*/  LDCU UR5, c[0x0][0x364] ;  /* 0x00006c80ff0577ac */ /* 0x000e260008000800 */
[----:B------:R-:W1:Y:S01]  /*00d0*/  MUFU.RCP R3, R34 ;  /* 0x0000002200037308 */ /* 0x000e620000001000 */
[----:B------:R-:W3:Y:S07]  /*00e0*/  LDCU UR6, c[0x0][0x374] ;  /* 0x00006e80ff0677ac */ /* 0x000eee0008000800 */
[----:B------:R-:W4:Y:S01]  /*00f0*/  FCHK P0, R5, R34 ;  /* 0x0000002205007302 */ /* 0x000f220000000000 */
[----:B--2---:R-:W-:-:S02]  /*0100*/  IMAD R27, R27, UR4, R2 ;  /* 0x000000041b1b7c24 */ /* 0x004fc4000f8e0202 */
[----:B-1----:R-:W-:Y:S01]  /*0110*/  FFMA R26, -R34, R3, 1 ;  /* 0x3f800000221a7423 */ /* 0x002fe20000000103 */
[----:B0-----:R-:W-:Y:S01]  /*0120*/  IMAD R29, R29, UR5, R4 ;  /* 0x000000051d1d7c24 */ /* 0x001fe2000f8e0204 */
[----:B---3--:R-:W-:Y:S02]  /*0130*/  UIMAD UR6, UR5, UR6, URZ ;  /* 0x00000006050672a4 */ /* 0x008fe4000f8e02ff */
[----:B------:R-:W-:-:S04]  /*0140*/  FFMA R26, R3, R26, R3 ;  /* 0x0000001a031a7223 */ /* 0x000fc80000000003 */
[----:B------:R-:W-:-:S04]  /*0150*/  FFMA R3, R26, 2, RZ ;  /* 0x400000001a037823 */ /* 0x000fc800000000ff */
[----:B------:R-:W-:-:S04]  /*0160*/  FFMA R0, -R34, R3, 2 ;  /* 0x4000000022007423 */ /* 0x000fc80000000103 */
[----:B------:R-:W-:Y:S01]  /*0170*/  FFMA R26, R26, R0, R3 ;  /* 0x000000001a1a7223 */ /* 0x000fe20000000003 */
[----:B----4-:R-:W-:Y:S06]  /*0180*/  @!P0 BRA `(.L_x_193) ;  /* 0x0000000000108947 */ /* 0x010fec0003800000 */
[----:B------:R-:W-:Y:S01]  /*0190*/  HFMA2 R10, -RZ, RZ, 2, 0 ;  /* 0x40000000ff0a7431 */ /* 0x000fe200000001ff */
[----:B------:R-:W-:-:S07]  /*01a0*/  MOV R36, 0x1c0 ;  /* 0x000001c000247802 */ /* 0x000fce0000000f00 */
[----:B------:R-:W-:Y:S05]  /*01b0*/  CALL.REL.NOINC `($__internal_6_$__cuda_sm3x_div_rn_noftz_f32_slowpath) ;  /* 0x00000030001c7944 */ /* 0x000fea0003c00000 */
[----:B------:R-:W-:-:S07]  /*01c0*/  MOV R26, R10 ;  /* 0x0000000a001a7202 */ /* 0x000fce0000000f00 */
.L_x_193:
[----:B------:R-:W0:Y:S01]  /*01d0*/  LDC R10, c[0x0][0x3a0] ;  /* 0x0000e800ff0a7b82 */ /* 0x000e220000000800 */
[----:B------:R-:W-:Y:S01]  /*01e0*/  HFMA2 R5, -RZ, RZ, 0.9013671875, 0.00022518634796142578125 ;  /* 0x3b360b61ff057431 */ /* 0x000fe200000001ff */
[----:B------:R-:W-:-:S05]  /*01f0*/  MOV R0, 0x43b40000 ;  /* 0x43b4000000007802 */ /* 0x000fca0000000f00 */
[----:B------:R-:W-:-:S04]  /*0200*/  FFMA R0, R5, -R0, 1 ;  /* 0x3f80000005007423 */ /* 0x000fc80000000800 */
[----:B------:R-:W-:Y:S01]  /*0210*/  FFMA R5, R0, R5, 0.0027777778450399637222 ;  /* 0x3b360b6100057423 */ /* 0x000fe20000000005 */
[----:B0-----:R-:W-:-:S04]  /*0220*/  FMUL R10, R10, 3.1415927410125732422 ;  /* 0x40490fdb0a0a7820 */ /* 0x001fc80000400000 */
[----:B------:R-:W0:Y:S01]  /*0230*/  FCHK P0, R10, 360 ;  /* 0x43b400000a007902 */ /* 0x000e220000000000 */
[----:B------:R-:W-:-:S04]  /*0240*/  FFMA R0, R10, R5, RZ ;  /* 0x000000050a007223 */ /* 0x000fc800000000ff */
[----:B------:R-:W-:-:S04]  /*0250*/  FFMA R2, R0, -360, R10 ;  /* 0xc3b4000000027823 */ /* 0x000fc8000000000a */
[----:B------:R-:W-:Y:S01]  /*0260*/  FFMA R5, R5, R2, R0 ;  /* 0x0000000205057223 */ /* 0x000fe20000000000 */
[----:B0-----:R-:W-:Y:S06]  /*0270*/  @!P0 BRA `(.L_x_194) ;  /* 0x0000000000108947 */ /* 0x001fec0003800000 */
[----:B------:R-:W-:Y:S02]  /*0280*/  MOV R34, 0x43b40000 ;  /* 0x43b4000000227802 */ /* 0x000fe40000000f00 */
[----:B------:R-:W-:-:S07]  /*0290*/  MOV R36, 0x2b0 ;  /* 0x000002b000247802 */ /* 0x000fce0000000f00 */
[----:B------:R-:W-:Y:S05]  /*02a0*/  CALL.REL.NOINC `($__internal_6_$__cuda_sm3x_div_rn_noftz_f32_slowpath) ;  /* 0x0000002c00e07944 */ /* 0x000fea0003c00000 */
[----:B------:R-:W-:-:S07]  /*02b0*/  MOV R5, R10 ;  /* 0x0000000a00057202 */ /* 0x000fce0000000f00 */
.L_x_194:
[C---:B------:R-:W-:Y:S01]  /*02c0*/  FMUL R0, R5.reuse, 0.63661974668502807617 ;  /* 0x3f22f98305007820 */ /* 0x040fe20000400000 */
[----:B------:R-:W-:Y:S01]  /*02d0*/  FSETP.GE.AND P0, PT, |R5|, 105615, PT ;  /* 0x47ce47800500780b */ /* 0x000fe20003f06200 */
[----:B------:R-:W0:Y:S01]  /*02e0*/  LDCU.64 UR8, c[0x0][0x358] ;  /* 0x00006b00ff0877ac */ /* 0x000e220008000a00 */
[----:B------:R-:W-:Y:S03]  /*02f0*/  BSSY.RECONVERGENT B0, `(.L_x_195) ;  /* 0x000003e000007945 */ /* 0x000fe60003800200 */
[----:B------:R-:W1:Y:S02]  /*0300*/  F2I.NTZ R0, R0 ;  /* 0x0000000000007305 */ /* 0x000e640000203100 */
[----:B-1----:R-:W-:-:S05]  /*0310*/  I2FP.F32.S32 R2, R0 ;  /* 0x0000000000027245 */ /* 0x002fca0000201400 */
[----:B------:R-:W-:-:S04]  /*0320*/  FFMA R3, R2, -1.5707962512969970703, R5 ;  /* 0xbfc90fda02037823 */ /* 0x000fc80000000005 */
[----:B------:R-:W-:-:S04]  /*0330*/  FFMA R3, R2, -7.5497894158615963534e-08, R3 ;  /* 0xb3a2216802037823 */ /* 0x000fc80000000003 */
[----:B------:R-:W-:Y:S01]  /*0340*/  FFMA R12, R2, -5.3903029534742383927e-15, R3 ;  /* 0xa7c234c5020c7823 */ /* 0x000fe20000000003 */
[----:B0-----:R-:W-:Y:S06]  /*0350*/  @!P0 BRA `(.L_x_196) ;  /* 0x0000000000dc8947 */ /* 0x001fec0003800000 */
[----:B------:R-:W-:-:S13]  /*0360*/  FSETP.NEU.AND P0, PT, |R5|, +INF , PT ;  /* 0x7f8000000500780b */ /* 0x000fda0003f0d200 */
[----:B------:R-:W-:Y:S01]  /*0370*/  @!P0 FMUL R12, RZ, R5 ;  /* 0x00000005ff0c8220 */ /* 0x000fe20000400000 */
[----:B------:R-:W-:Y:S01]  /*0380*/  @!P0 MOV R0, RZ ;  /* 0x000000ff00008202 */ /* 0x000fe20000000f00 */
[----:B------:R-:W-:Y:S06]  /*0390*/  @!P0 BRA `(.L_x_196) ;  /* 0x0000000000cc8947 */ /* 0x000fec0003800000 */
[----:B------:R-:W-:Y:S02]  /*03a0*/  IMAD.SHL.U32 R2, R5, 0x100, RZ ;  /* 0x0000010005027824 */ /* 0x000fe400078e00ff */
[----:B------:R-:W-:Y:S01]  /*03b0*/  HFMA2 R6, -RZ, RZ, 0, 0 ;  /* 0x00000000ff067431 */ /* 0x000fe200000001ff */
[----:B------:R-:W-:Y:S01]  /*03c0*/  MOV R0, R1 ;  /* 0x0000000100007202 */ /* 0x000fe20000000f00 */
[----:B------:R-:W0:Y:S01]  /*03d0*/  LDCU.64 UR10, c[0x4][URZ] ;  /* 0x01000000ff0a77ac */ /* 0x000e220008000a00 */
[----:B------:R-:W-:Y:S01]  /*03e0*/  LOP3.LUT R11, R2, 0x80000000, RZ, 0xfc, !PT ;  /* 0x80000000020b7812 */ /* 0x000fe200078efcff */
[----:B------:R-:W-:Y:S01]  /*03f0*/  UMOV UR5, URZ ;  /* 0x000000ff00057c82 */ /* 0x000fe20008000000 */
[----:B------:R-:W-:-:S05]  /*0400*/  UMOV UR4, URZ ;  /* 0x000000ff00047c82 */ /* 0x000fca0008000000 */
.L_x_197:
[----:B0-----:R-:W-:Y:S02]  /*0410*/  MOV R8, UR10 ;  /* 0x0000000a00087c02 */ /* 0x001fe40008000f00 */
[----:B------:R-:W-:-:S05]  /*0420*/  MOV R9, UR11 ;  /* 0x0000000b00097c02 */ /* 0x000fca0008000f00 */
[----:B------:R-:W2:Y:S01]  /*0430*/  LDG.E.CONSTANT R2, desc[UR8][R8.64] ;  /* 0x0000000808027981 */ /* 0x000ea2000c1e9900 */
[----:B------:R-:W-:Y:S02]  /*0440*/  UIADD3 UR10, UP0, UPT, UR10, 0x4, URZ ;  /* 0x000000040a0a7890 */ /* 0x000fe4000ff1e0ff */
[----:B------:R-:W-:Y:S02]  /*0450*/  UIADD3 UR4, UPT, UPT, UR4, 0x1, URZ ;  /* 0x0000000104047890 */ /* 0x000fe4000fffe0ff */
[----:B------:R-:W-:Y:S02]  /*0460*/  UIADD3.X UR11, UPT, UPT, URZ, UR11, URZ, UP0, !UPT ;  /* 0x0000000bff0b7290 */ /* 0x000fe400087fe4ff */
[----:B------:R-:W-:Y:S01]  /*0470*/  UISETP.NE.AND UP0, UPT, UR4, 0x6, UPT ;  /* 0x000000060400788c */ /* 0x000fe2000bf05270 */
[----:B--2---:R-:W-:-:S03]  /*0480*/  IMAD.WIDE.U32 R2, R2, R11, RZ ;  /* 0x0000000b02027225 */ /* 0x004fc600078e00ff */
[----:B------:R-:W-:-:S04]  /*0490*/  IADD3 R7, P0, PT, R2, R6, RZ ;  /* 0x0000000602077210 */ /* 0x000fc80007f1e0ff */
[----:B------:R-:W-:Y:S01]  /*04a0*/  IADD3.X R6, PT, PT, R3, UR5, RZ, P0, !PT ;  /* 0x0000000503067c10 */ /* 0x000fe200087fe4ff */
[----:B------:R0:W-:Y:S02]  /*04b0*/  STL [R0], R7 ;  /* 0x0000000700007387 */ /* 0x0001e40000100800 */
[----:B0-----:R-:W-:Y:S01]  /*04c0*/  IADD3 R0, PT, PT, R0, 0x4, RZ ;  /* 0x0000000400007810 */ /* 0x001fe20007ffe0ff */
[----:B------:R-:W-:Y:S06]  /*04d0*/  BRA.U UP0, `(.L_x_197) ;  /* 0xfffffffd00cc7547 */ /* 0x000fec000b83ffff */
[----:B------:R-:W-:Y:S01]  /*04e0*/  SHF.R.U32.HI R4, RZ, 0x17, R5 ;  /* 0x00000017ff047819 */ /* 0x000fe20000011605 */
[----:B------:R0:W-:Y:S03]  /*04f0*/  STL [R1+0x18], R6 ;  /* 0x0000180601007387 */ /* 0x0001e60000100800 */
[C---:B------:R-:W-:Y:S02]  /*0500*/  LOP3.LUT R0, R4.reuse, 0xe0, RZ, 0xc0, !PT ;  /* 0x000000e004007812 */ /* 0x040fe400078ec0ff */
[----:B------:R-:W-:Y:S02]  /*0510*/  LOP3.LUT P0, RZ, R4, 0x1f, RZ, 0xc0, !PT ;  /* 0x0000001f04ff7812 */ /* 0x000fe4000780c0ff */
[----:B------:R-:W-:-:S04]  /*0520*/  IADD3 R0, PT, PT, R0, -0x80, RZ ;  /* 0xffffff8000007810 */ /* 0x000fc80007ffe0ff */
[----:B------:R-:W-:-:S05]  /*0530*/  SHF.R.U32.HI R0, RZ, 0x5, R0 ;  /* 0x00000005ff007819 */ /* 0x000fca0000011600 */
[----:B------:R-:W-:-:S05]  /*0540*/  IMAD R7, R0, -0x4, R1 ;  /* 0xfffffffc00077824 */ /* 0x000fca00078e0201 */
[----:B------:R-:W2:Y:S04]  /*0550*/  LDL R0, [R7+0x18] ;  /* 0x0000180007007983 */ /* 0x000ea80000100800 */
[----:B------:R-:W2:Y:S04]  /*0560*/  LDL R3, [R7+0x14] ;  /* 0x0000140007037983 */ /* 0x000ea80000100800 */
[----:B------:R-:W3:Y:S01]  /*0570*/  @P0 LDL R2, [R7+0x10] ;  /* 0x0000100007020983 */ /* 0x000ee20000100800 */
[----:B------:R-:W-:Y:S01]  /*0580*/  LOP3.LUT R4, R4, 0x1f, RZ, 0xc0, !PT ;  /* 0x0000001f04047812 */ /* 0x000fe200078ec0ff */
[----:B------:R-:W-:Y:S01]  /*0590*/  UMOV UR4, 0x54442d19 ;  /* 0x54442d1900047882 */ /* 0x000fe20000000000 */
[----:B------:R-:W-:-:S02]  /*05a0*/  UMOV UR5, 0x3bf921fb ;  /* 0x3bf921fb00057882 */ /* 0x000fc40000000000 */
[-C--:B--2---:R-:W-:Y:S02]  /*05b0*/  @P0 SHF.L.W.U32.HI R0, R3, R4.reuse, R0 ;  /* 0x0000000403000219 */ /* 0x084fe40000010e00 */
[----:B---3--:R-:W-:Y:S02]  /*05c0*/  @P0 SHF.L.W.U32.HI R3, R2, R4, R3 ;  /* 0x0000000402030219 */ /* 0x008fe40000010e03 */
[----:B------:R-:W-:Y:S02]  /*05d0*/  ISETP.GE.AND P0, PT, R5, RZ, PT ;  /* 0x000000ff0500720c */ /* 0x000fe40003f06270 */
[C---:B------:R-:W-:Y:S02]  /*05e0*/  SHF.L.W.U32.HI R2, R3.reuse, 0x2, R0 ;  /* 0x0000000203027819 */ /* 0x040fe40000010e00 */
[----:B------:R-:W-:Y:S02]  /*05f0*/  SHF.L.U32 R3, R3, 0x2, RZ ;  /* 0x0000000203037819 */ /* 0x000fe400000006ff */
[----:B------:R-:W-:-:S02]  /*0600*/  SHF.R.S32.HI R4, RZ, 0x1f, R2 ;  /* 0x0000001fff047819 */ /* 0x000fc40000011402 */
[----:B------:R-:W-:Y:S02]  /*0610*/  LOP3.LUT R5, R2, R5, RZ, 0x3c, !PT ;  /* 0x0000000502057212 */ /* 0x000fe400078e3cff */
[C---:B------:R-:W-:Y:S02]  /*0620*/  LOP3.LUT R8, R4.reuse, R3, RZ, 0x3c, !PT ;  /* 0x0000000304087212 */ /* 0x040fe400078e3cff */
[----:B------:R-:W-:Y:S02]  /*0630*/  LOP3.LUT R9, R4, R2, RZ, 0x3c, !PT ;  /* 0x0000000204097212 */ /* 0x000fe400078e3cff */
[----:B------:R-:W-:Y:S02]  /*0640*/  SHF.R.U32.HI R3, RZ, 0x1e, R0 ;  /* 0x0000001eff037819 */ /* 0x000fe40000011600 */
[----:B------:R-:W-:Y:S02]  /*0650*/  ISETP.GE.AND P1, PT, R5, RZ, PT ;  /* 0x000000ff0500720c */ /* 0x000fe40003f26270 */
[----:B------:R-:W0:Y:S01]  /*0660*/  I2F.F64.S64 R8, R8 ;  /* 0x0000000800087312 */ /* 0x000e220000301c00 */
[----:B------:R-:W-:-:S04]  /*0670*/  LEA.HI R0, R2, R3, RZ, 0x1 ;  /* 0x0000000302007211 */ /* 0x000fc800078f08ff */
[----:B------:R-:W-:-:S04]  /*0680*/  IADD3 R2, PT, PT, -R0, RZ, RZ ;  /* 0x000000ff00027210 */ /* 0x000fc80007ffe1ff */
[----:B------:R-:W-:Y:S01]  /*0690*/  @!P0 MOV R0, R2 ;  /* 0x0000000200008202 */ /* 0x000fe20000000f00 */
[----:B0-----:R-:W-:-:S10]  /*06a0*/  DMUL R6, R8, UR4 ;  /* 0x0000000408067c28 */ /* 0x001fd40008000000 */
[----:B------:R-:W0:Y:S02]  /*06b0*/  F2F.F32.F64 R6, R6 ;  /* 0x0000000600067310 */ /* 0x000e240000301000 */
[----:B0-----:R-:W-:-:S07]  /*06c0*/  FSEL R12, -R6, R6, !P1 ;  /* 0x00000006060c7208 */ /* 0x001fce0004800100 */
.L_x_196:
[----:B------:R-:W-:Y:S05]  /*06d0*/  BSYNC.RECONVERGENT B0 ;  /* 0x0000000000007941 */ /* 0x000fea0003800200 */
.L_x_195:
[----:B------:R-:W0:Y:S01]  /*06e0*/  LDC.64 R8, c[0x0][0x380] ;  /* 0x0000e000ff087b82 */ /* 0x000e220000000a00 */
[----:B------:R-:W0:Y:S01]  /*06f0*/  LDCU.64 UR4, c[0x0][0x390] ;  /* 0x00007200ff0477ac */ /* 0x000e220008000a00 */
[----:B------:R-:W-:Y:S02]  /*0700*/  IMAD.MOV.U32 R2, RZ, RZ, 0x3c190000 ;  /* 0x3c190000ff027424 */ /* 0x000fe400078e00ff */
[----:B------:R-:W-:Y:S01]  /*0710*/  FMUL R7, R12, R12 ;  /* 0x0000000c0c077220 */ /* 0x000fe20000400000 */
[----:B------:R-:W-:Y:S02]  /*0720*/  LOP3.LUT R0, R0, 0x1, RZ, 0xc0, !PT ;  /* 0x0000000100007812 */ /* 0x000fe400078ec0ff */
[----:B------:R-:W-:Y:S01]  /*0730*/  FSETP.NEU.AND P0, PT, |R12|, 0.00049096695147454738617, PT ;  /* 0x3a00b43c0c00780b */ /* 0x000fe20003f0d200 */
[----:B------:R-:W-:Y:S01]  /*0740*/  FFMA R2, R7, R2, 0.003265380859375 ;  /* 0x3b56000007027423 */ /* 0x000fe20000000002 */
[----:B------:R-:W1:Y:S01]  /*0750*/  LDC.64 R10, c[0x0][0x388] ;  /* 0x0000e200ff0a7b82 */ /* 0x000e620000000a00 */
[----:B------:R-:W-:-:S02]  /*0760*/  ISETP.NE.U32.AND P1, PT, R0, 0x1, PT ;  /* 0x000000010000780c */ /* 0x000fc40003f25070 */
[----:B------:R-:W-:-:S04]  /*0770*/  FFMA R2, R7, R2, 0.0242919921875 ;  /* 0x3cc7000007027423 */ /* 0x000fc80000000002 */
[----:B------:R-:W-:-:S04]  /*0780*/  FFMA R2, R7, R2, 0.053466796875 ;  /* 0x3d5b000007027423 */ /* 0x000fc80000000002 */
[----:B------:R-:W-:Y:S01]  /*0790*/  FFMA R2, R7, R2, 0.13337790966033935547 ;  /* 0x3e08943807027423 */ /* 0x000fe20000000002 */
[----:B0-----:R-:W-:-:S04]  /*07a0*/  FADD R3, -R9, UR4 ;  /* 0x0000000409037e21 */ /* 0x001fc80008000100 */
[----:B------:R-:W-:Y:S01]  /*07b0*/  FMUL R4, R3, R3 ;  /* 0x0000000303047220 */ /* 0x000fe20000400000 */
[----:B-1----:R-:W-:Y:S01]  /*07c0*/  FADD R5, R11, -R8 ;  /* 0x800000080b057221 */ /* 0x002fe20000000000 */
[----:B------:R-:W-:-:S03]  /*07d0*/  FADD R0, -R10, UR5 ;  /* 0x000000050a007e21 */ /* 0x000fc60008000100 */
[----:B------:R-:W-:-:S04]  /*07e0*/  FFMA R9, R5, R5, R4 ;  /* 0x0000000505097223 */ /* 0x000fc80000000004 */
[----:B------:R-:W-:Y:S01]  /*07f0*/  FFMA R11, R0, R0, R9 ;  /* 0x00000000000b7223 */ /* 0x000fe20000000009 */
[C---:B------:R-:W-:Y:S01]  /*0800*/  FFMA R9, R7.reuse, R2, 0.33333230018615722656 ;  /* 0x3eaaaa8807097423 */ /* 0x040fe20000000002 */
[----:B------:R-:W-:Y:S02]  /*0810*/  FMUL R7, R7, R12 ;  /* 0x0000000c07077220 */ /* 0x000fe40000400000 */
[----:B------:R0:W1:Y:S01]  /*0820*/  MUFU.RSQ R2, R11 ;  /* 0x0000000b00027308 */ /* 0x0000620000001400 */
[----:B------:R-:W-:Y:S01]  /*0830*/  IADD3 R4, PT, PT, R11, -0xd000000, RZ ;  /* 0xf30000000b047810 */ /* 0x000fe20007ffe0ff */
[----:B------:R-:W-:-:S03]  /*0840*/  @P0 FFMA R12, R9, R7, R12 ;  /* 0x00000007090c0223 */ /* 0x000fc6000000000c */
[----:B------:R-:W-:-:S03]  /*0850*/  ISETP.GT.U32.AND P0, PT, R4, 0x727fffff, PT ;  /* 0x727fffff0400780c */ /* 0x000fc60003f04070 */
[----:B------:R-:W2:Y:S10]  /*0860*/  @!P1 MUFU.RCP R12, -R12 ;  /* 0x8000000c000c9308 */ /* 0x000eb40000001000 */
[----:B01----:R-:W-:Y:S05]  /*0870*/  @!P0 BRA `(.L_x_198) ;  /* 0x0000000000148947 */ /* 0x003fea0003800000 */
[----:B------:R-:W-:Y:S01]  /*0880*/  BSSY.RECONVERGENT B0, `(.L_x_199) ;  /* 0x0000003000007945 */ /* 0x000fe20003800200 */
[----:B------:R-:W-:-:S07]  /*0890*/  MOV R10, 0x8b0 ;  /* 0x000008b0000a7802 */ /* 0x000fce0000000f00 */
[----:B--2---:R-:W-:Y:S05]  /*08a0*/  CALL.REL.NOINC `($__internal_5_$__cuda_sm20_sqrt_rn_f32_slowpath) ;  /* 0x0000002800087944 */ /* 0x004fea0003c00000 */
[----:B------:R-:W-:Y:S05]  /*08b0*/  BSYNC.RECONVERGENT B0 ;  /* 0x0000000000007941 */ /* 0x000fea0003800200 */
.L_x_199:
[----:B------:R-:W-:Y:S05]  /*08c0*/  BRA `(.L_x_200) ;  /* 0x0000000000107947 */ /* 0x000fea0003800000 */
.L_x_198:
[----:B------:R-:W-:Y:S01]  /*08d0*/  FMUL.FTZ R34, R11, R2 ;  /* 0x000000020b227220 */ /* 0x000fe20000410000 */
[----:B------:R-:W-:-:S03]  /*08e0*/  FMUL.FTZ R2, R2, 0.5 ;  /* 0x3f00000002027820 */ /* 0x000fc60000410000 */
[----:B------:R-:W-:-:S04]  /*08f0*/  FFMA R11, -R34, R34, R11 ;  /* 0x00000022220b7223 */ /* 0x000fc8000000010b */
[----:B------:R-:W-:-:S07]  /*0900*/  FFMA R34, R11, R2, R34 ;  /* 0x000000020b227223 */ /* 0x000fce0000000022 */
.L_x_200:
        /* <DEDUP_REMOVED lines=11> */
[----:B--2---:R-:W-:Y:S05]  /*09c0*/  CALL.REL.NOINC `($__internal_6_$__cuda_sm3x_div_rn_noftz_f32_slowpath) ;  /* 0x0000002800187944 */ /* 0x004fea0003c00000 */
[----:B------:R-:W-:-:S07]  /*09d0*/  MOV R14, R10 ;  /* 0x0000000a000e7202 */ /* 0x000fce0000000f00 */
.L_x_202:
[----:B------:R-:W-:Y:S05]  /*09e0*/  BSYNC.RECONVERGENT B2 ;  /* 0x0000000000027941 */ /* 0x000fea0003800200 */
.L_x_201:
        /* <DEDUP_REMOVED lines=13> */
.L_x_204:
[----:B------:R-:W-:Y:S05]  /*0ac0*/  BSYNC.RECONVERGENT B2 ;  /* 0x0000000000027941 */ /* 0x000fea0003800200 */
.L_x_203:
        /* <DEDUP_REMOVED lines=13> */
.L_x_206:
[----:B------:R-:W-:Y:S05]  /*0ba0*/  BSYNC.RECONVERGENT B2 ;  /* 0x0000000000027941 */ /* 0x000fea0003800200 */
.L_x_205:
[-C--:B------:R-:W-:Y:S01]  /*0bb0*/  FFMA R3, RZ, R9.reuse, -R14 ;  /* 0x00000009ff037223 */ /* 0x080fe2000000080e */
[----:B------:R-:W-:Y:S01]  /*0bc0*/  FMUL R7, RZ, R8 ;  /* 0x00000008ff077220 */ /* 0x000fe20000400000 */
[----:B------:R-:W-:Y:S01]  /*0bd0*/  FFMA R5, -RZ, R9, R8 ;  /* 0x00000009ff057223 */ /* 0x000fe20000000108 */
[----:B------:R-:W-:Y:S01]  /*0be0*/  BSSY.RECONVERGENT B0, `(.L_x_207) ;  /* 0x0000010000007945 */ /* 0x000fe20003800200 */
[----:B------:R-:W-:Y:S01]  /*0bf0*/  FMUL R0, R3, R3 ;  /* 0x0000000303007220 */ /* 0x000fe20000400000 */
[----:B------:R-:W-:-:S03]  /*0c00*/  FFMA R4, RZ, R14, -R7 ;  /* 0x0000000eff047223 */ /* 0x000fc60000000807 */
[----:B------:R-:W-:-:S04]  /*0c10*/  FFMA R7, R5, R5, R0 ;  /* 0x0000000505077223 */ /* 0x000fc80000000000 */
[----:B------:R-:W-:-:S04]  /*0c20*/  FFMA R11, R4, R4, R7 ;  /* 0x00000004040b7223 */ /* 0x000fc80000000007 */
[----:B------:R0:W1:Y:S01]  /*0c30*/  MUFU.RSQ R0, R11 ;  /* 0x0000000b00007308 */ /* 0x0000620000001400 */
[----:B------:R-:W-:-:S04]  /*0c40*/  IADD3 R2, PT, PT, R11, -0xd000000, RZ ;  /* 0xf30000000b027810 */ /* 0x000fc80007ffe0ff */
[----:B------:R-:W-:-:S13]  /*0c50*/  ISETP.GT.U32.AND P0, PT, R2, 0x727fffff, PT ;  /* 0x727fffff0200780c */ /* 0x000fda0003f04070 */
[----:B01----:R-:W-:Y:S05]  /*0c60*/  @!P0 BRA `(.L_x_208) ;  /* 0x00000000000c8947 */ /* 0x003fea0003800000 */
[----:B------:R-:W-:-:S07]  /*0c70*/  MOV R10, 0xc90 ;  /* 0x00000c90000a7802 */ /* 0x000fce0000000f00 */
[----:B--2---:R-:W-:Y:S05]  /*0c80*/  CALL.REL.NOINC `($__internal_5_$__cuda_sm20_sqrt_rn_f32_slowpath) ;  /* 0x0000002400107944 */ /* 0x004fea0003c00000 */
[----:B------:R-:W-:Y:S05]  /*0c90*/  BRA `(.L_x_209) ;  /* 0x0000000000107947 */ /* 0x000fea0003800000 */
.L_x_208:
[----:B------:R-:W-:Y:S01]  /*0ca0*/  FMUL.FTZ R34, R11, R0 ;  /* 0x000000000b227220 */ /* 0x000fe20000410000 */
[----:B------:R-:W-:-:S03]  /*0cb0*/  FMUL.FTZ R0, R0, 0.5 ;  /* 0x3f00000000007820 */ /* 0x000fc60000410000 */
[----:B------:R-:W-:-:S04]  /*0cc0*/  FFMA R7, -R34, R34, R11 ;  /* 0x0000002222077223 */ /* 0x000fc8000000010b */
[----:B------:R-:W-:-:S07]  /*0cd0*/  FFMA R34, R7, R0, R34 ;  /* 0x0000000007227223 */ /* 0x000fce0000000022 */
.L_x_209:
[----:B------:R-:W-:Y:S05]  /*0ce0*/  BSYNC.RECONVERGENT B0 ;  /* 0x0000000000007941 */ /* 0x000fea0003800200 */
.L_x_207:
        /* <DEDUP_REMOVED lines=12> */
[----:B------:R-:W-:-:S07]  /*0db0*/  IMAD.MOV.U32 R0, RZ, RZ, R10 ;  /* 0x000000ffff007224 */ /* 0x000fce00078e000a */
.L_x_211:
[----:B------:R-:W-:Y:S05]  /*0dc0*/  BSYNC.RECONVERGENT B2 ;  /* 0x0000000000027941 */ /* 0x000fea0003800200 */
.L_x_210:
        /* <DEDUP_REMOVED lines=13> */
.L_x_213:
[----:B------:R-:W-:Y:S05]  /*0ea0*/  BSYNC.RECONVERGENT B2 ;  /* 0x0000000000027941 */ /* 0x000fea0003800200 */
.L_x_212:
        /* <DEDUP_REMOVED lines=13> */
.L_x_215:
[----:B------:R-:W-:Y:S05]  /*0f80*/  BSYNC.RECONVERGENT B2 ;  /* 0x0000000000027941 */ /* 0x000fea0003800200 */
.L_x_214:
[-C--:B------:R-:W-:Y:S01]  /*0f90*/  FMUL R6, R0, R9.reuse ;  /* 0x0000000900067220 */ /* 0x080fe20000400000 */
[C---:B------:R-:W-:Y:S01]  /*0fa0*/  FMUL R5, R3.reuse, R8 ;  /* 0x0000000803057220 */ /* 0x040fe20000400000 */
[CC--:B------:R-:W-:Y:S01]  /*0fb0*/  FMUL R7, R2.reuse, R14.reuse ;  /* 0x0000000e02077220 */ /* 0x0c0fe20000400000 */
[----:B------:R-:W-:Y:S01]  /*0fc0*/  BSSY.RECONVERGENT B0, `(.L_x_216) ;  /* 0x0000012000007945 */ /* 0x000fe20003800200 */
[----:B------:R-:W-:Y:S01]  /*0fd0*/  FFMA R6, R3, R14, -R6 ;  /* 0x0000000e03067223 */ /* 0x000fe20000000806 */
[----:B------:R-:W-:Y:S01]  /*0fe0*/  FFMA R5, R2, R9, -R5 ;  /* 0x0000000902057223 */ /* 0x000fe20000000805 */
[----:B------:R-:W-:Y:S02]  /*0ff0*/  FFMA R7, R0, R8, -R7 ;  /* 0x0000000800077223 */ /* 0x000fe40000000807 */
[----:B------:R-:W-:-:S04]  /*1000*/  FMUL R4, R6, R6 ;  /* 0x0000000606047220 */ /* 0x000fc80000400000 */
        /* <DEDUP_REMOVED lines=9> */
.L_x_217:
[----:B------:R-:W-:Y:S01]  /*10a0*/  FMUL.FTZ R34, R11, R4 ;  /* 0x000000040b227220 */ /* 0x000fe20000410000 */
[----:B------:R-:W-:-:S03]  /*10b0*/  FMUL.FTZ R4, R4, 0.5 ;  /* 0x3f00000004047820 */ /* 0x000fc60000410000 */
[----:B------:R-:W-:-:S04]  /*10c0*/  FFMA R11, -R34, R34, R11 ;  /* 0x00000022220b7223 */ /* 0x000fc8000000010b */
[----:B------:R-:W-:-:S07]  /*10d0*/  FFMA R34, R11, R4, R34 ;  /* 0x000000040b227223 */ /* 0x000fce0000000022 */
.L_x_218:
[----:B------:R-:W-:Y:S05]  /*10e0*/  BSYNC.RECONVERGENT B0 ;  /* 0x0000000000007941 */ /* 0x000fea0003800200 */
.L_x_216:
        /* <DEDUP_REMOVED lines=13> */
.L_x_220:
[----:B------:R-:W-:Y:S05]  /*11c0*/  BSYNC.RECONVERGENT B2 ;  /* 0x0000000000027941 */ /* 0x000fea0003800200 */
.L_x_219:
        /* <DEDUP_REMOVED lines=13> */
.L_x_222:
[----:B------:R-:W-:Y:S05]  /*12a0*/  BSYNC.RECONVERGENT B2 ;  /* 0x0000000000027941 */ /* 0x000fea0003800200 */
.L_x_221:
        /* <DEDUP_REMOVED lines=9> */
[----:B------:R-:W-:Y:S01]  /*1340*/  IMAD.MOV.U32 R10, RZ, RZ, R7 ;  /* 0x000000ffff0a7224 */ /* 0x000fe200078e0007 */
[----:B------:R-:W-:-:S07]  /*1350*/  MOV R36, 0x1370 ;  /* 0x0000137000247802 */ /* 0x000fce0000000f00 */
[----:B--2---:R-:W-:Y:S05]  /*1360*/  CALL.REL.NOINC `($__internal_6_$__cuda_sm3x_div_rn_noftz_f32_slowpath) ;  /* 0x0000001c00b07944 */ /* 0x004fea0003c00000 */
[----:B------:R-:W-:-:S07]  /*1370*/  MOV R6, R10 ;  /* 0x0000000a00067202 */ /* 0x000fce0000000f00 */
.L_x_224:
[----:B------:R-:W-:Y:S05]  /*1380*/  BSYNC.RECONVERGENT B2 ;  /* 0x0000000000027941 */ /* 0x000fea0003800200 */
.L_x_223:
[----:B------:R-:W0:Y:S02]  /*1390*/  LDCU UR4, c[0x0][0x398] ;  /* 0x00007300ff0477ac */ /* 0x000e240008000800 */
[----:B0-----:R-:W-:-:S13]  /*13a0*/  ISETP.GE.AND P0, PT, R27, UR4, PT ;  /* 0x000000041b007c0c */ /* 0x001fda000bf06270 */
[----:B------:R-:W-:Y:S05]  /*13b0*/  @P0 EXIT ;  /* 0x000000000000094d */ /* 0x000fea0003800000 */
[----:B--2---:R-:W-:Y:S01]  /*13c0*/  IADD3 R7, PT, PT, R12, 0x1800000, RZ ;  /* 0x018000000c077810 */ /* 0x004fe20007ffe0ff */
[----:B------:R-:W-:Y:S03]  /*13d0*/  BSSY.RECONVERGENT B0, `(.L_x_225) ;  /* 0x000000d000007945 */ /* 0x000fe60003800200 */
[----:B------:R-:W-:-:S04]  /*13e0*/  LOP3.LUT R7, R7, 0x7f800000, RZ, 0xc0, !PT ;  /* 0x7f80000007077812 */ /* 0x000fc800078ec0ff */
[----:B------:R-:W-:Y:S02]  /*13f0*/  ISETP.GT.U32.AND P0, PT, R7, 0x1ffffff, PT ;  /* 0x01ffffff0700780c */ /* 0x000fe40003f04070 */
[----:B------:R-:W-:-:S11]  /*1400*/  I2FP.F32.S32 R7, UR4 ;  /* 0x0000000400077c45 */ /* 0x000fd60008201400 */
[----:B------:R-:W-:Y:S05]  /*1410*/  @P0 BRA `(.L_x_226) ;  /* 0x0000000000100947 */ /* 0x000fea0003800000 */
[----:B------:R-:W-:-:S07]  /*1420*/  MOV R16, 0x1440 ;  /* 0x0000144000107802 */ /* 0x000fce0000000f00 */
[----:B------:R-:W-:Y:S05]  /*1430*/  CALL.REL.NOINC `($__internal_4_$__cuda_sm20_rcp_rn_f32_slowpath) ;  /* 0x0000001800547944 */ /* 0x000fea0003c00000 */
[----:B------:R-:W-:Y:S01]  /*1440*/  MOV R17, R11 ;  /* 0x0000000b00117202 */ /* 0x000fe20000000f00 */
[----:B------:R-:W-:Y:S06]  /*1450*/  BRA `(.L_x_227) ;  /* 0x0000000000107947 */ /* 0x000fec0003800000 */
.L_x_226:
[----:B------:R-:W0:Y:S02]  /*1460*/  MUFU.RCP R17, R12 ;  /* 0x0000000c00117308 */ /* 0x000e240000001000 */
[----:B0-----:R-:W-:-:S04]  /*1470*/  FFMA R10, R12, R17, -1 ;  /* 0xbf8000000c0a7423 */ /* 0x001fc80000000011 */
[----:B------:R-:W-:-:S04]  /*1480*/  FADD.FTZ R10, -R10, -RZ ;  /* 0x800000ff0a0a7221 */ /* 0x000fc80000010100 */
[----:B------:R-:W-:-:S07]  /*1490*/  FFMA R17, R17, R10, R17 ;  /* 0x0000000a11117223 */ /* 0x000fce0000000011 */
.L_x_227:
[----:B------:R-:W-:Y:S05]  /*14a0*/  BSYNC.RECONVERGENT B0 ;  /* 0x0000000000007941 */ /* 0x000fea0003800200 */
.L_x_225:
[----:B------:R-:W0:Y:S01]  /*14b0*/  I2F.U32.RP R15, UR6 ;  /* 0x00000006000f7d06 */ /* 0x000e220008209000 */
[----:B------:R-:W1:Y:S01]  /*14c0*/  LDCU UR4, c[0x0][0x39c] ;  /* 0x00007380ff0477ac */ /* 0x000e620008000800 */
[----:B------:R-:W-:Y:S01]  /*14d0*/  IADD3 R12, PT, PT, R29, UR6, RZ ;  /* 0x000000061d0c7c10 */ /* 0x000fe2000fffe0ff */
[----:B------:R-:W-:Y:S01]  /*14e0*/  BSSY.RECONVERGENT B2, `(.L_x_228) ;  /* 0x0000029000027945 */ /* 0x000fe20003800200 */
[----:B------:R-:W-:Y:S01]  /*14f0*/  IADD3 R19, PT, PT, RZ, -UR6, RZ ;  /* 0x80000006ff137c10 */ /* 0x000fe2000fffe0ff */
[----:B------:R-:W-:Y:S01]  /*1500*/  FMUL R14, R17, R14 ;  /* 0x0000000e110e7220 */ /* 0x000fe20000400000 */
[C---:B------:R-:W-:Y:S02]  /*1510*/  IADD3 R16, PT, PT, R12.reuse, 0x1, RZ ;  /* 0x000000010c107810 */ /* 0x040fe40007ffe0ff */
[----:B------:R-:W-:Y:S01]  /*1520*/  ISETP.NE.U32.AND P2, PT, RZ, UR6, PT ;  /* 0x00000006ff007c0c */ /* 0x000fe2000bf45070 */
[----:B0-----:R-:W0:Y:S01]  /*1530*/  MUFU.RCP R15, R15 ;  /* 0x0000000f000f7308 */ /* 0x001e220000001000 */
[----:B-1----:R-:W-:-:S02]  /*1540*/  ISETP.GE.AND P0, PT, R12, UR4, PT ;  /* 0x000000040c007c0c */ /* 0x002fc4000bf06270 */
[----:B------:R-:W-:Y:S02]  /*1550*/  VIMNMX R13, PT, PT, R12, UR4, !PT ;  /* 0x000000040c0d7c48 */ /* 0x000fe4000ffe0100 */
[----:B0-----:R-:W-:-:S09]  /*1560*/  IADD3 R10, PT, PT, R15, 0xffffffe, RZ ;  /* 0x0ffffffe0f0a7810 */ /* 0x001fd20007ffe0ff */
[----:B------:R-:W-:Y:S01]  /*1570*/  @P0 IADD3 R16, PT, PT, R12, RZ, RZ ;  /* 0x000000ff0c100210 */ /* 0x000fe20007ffe0ff */
[----:B------:R0:W1:Y:S04]  /*1580*/  F2I.FTZ.U32.TRUNC.NTZ R11, R10 ;  /* 0x0000000a000b7305 */ /* 0x000068000021f000 */
[----:B------:R-:W-:Y:S02]  /*1590*/  IMAD.IADD R16, R13, 0x1, -R16 ;  /* 0x000000010d107824 */ /* 0x000fe400078e0a10 */
[----:B0-----:R-:W-:Y:S02]  /*15a0*/  HFMA2 R10, -RZ, RZ, 0, 0 ;  /* 0x00000000ff0a7431 */ /* 0x001fe400000001ff */
[----:B-1----:R-:W-:-:S04]  /*15b0*/  IMAD R19, R19, R11, RZ ;  /* 0x0000000b13137224 */ /* 0x002fc800078e02ff */
[----:B------:R-:W-:Y:S02]  /*15c0*/  IMAD.HI.U32 R11, R11, R19, R10 ;  /* 0x000000130b0b7227 */ /* 0x000fe400078e000a */
[----:B------:R-:W0:Y:S04]  /*15d0*/  MUFU.RCP R10, R7 ;  /* 0x00000007000a7308 */ /* 0x000e280000001000 */
[----:B------:R-:W-:-:S05]  /*15e0*/  IMAD.HI.U32 R13, R11, R16, RZ ;  /* 0x000000100b0d7227 */ /* 0x000fca00078e00ff */
[----:B------:R-:W-:-:S05]  /*15f0*/  IADD3 R11, PT, PT, -R13, RZ, RZ ;  /* 0x000000ff0d0b7210 */ /* 0x000fca0007ffe1ff */
[----:B------:R-:W-:Y:S01]  /*1600*/  IMAD R16, R11, UR6, R16 ;  /* 0x000000060b107c24 */ /* 0x000fe2000f8e0210 */
[----:B------:R-:W-:Y:S01]  /*1610*/  I2FP.F32.U32 R11, R29 ;  /* 0x0000001d000b7245 */ /* 0x000fe20000201000 */
[----:B0-----:R-:W-:-:S03]  /*1620*/  FFMA R15, R10, -R7, 1 ;  /* 0x3f8000000a0f7423 */ /* 0x001fc60000000807 */
[----:B------:R-:W-:Y:S01]  /*1630*/  ISETP.GE.U32.AND P0, PT, R16, UR6, PT ;  /* 0x0000000610007c0c */ /* 0x000fe2000bf06070 */
[----:B------:R-:W-:Y:S01]  /*1640*/  FFMA R11, R11, R26, -1 ;  /* 0xbf8000000b0b7423 */ /* 0x000fe2000000001a */
[----:B------:R-:W-:Y:S01]  /*1650*/  FFMA R19, R10, R15, R10 ;  /* 0x0000000f0a137223 */ /* 0x000fe2000000000a */
[----:B------:R-:W-:Y:S02]  /*1660*/  FMUL R15, R17, R8 ;  /* 0x00000008110f7220 */ /* 0x000fe40000400000 */
[----:B------:R-:W-:-:S04]  /*1670*/  FMUL R10, R28, R11 ;  /* 0x0000000b1c0a7220 */ /* 0x000fc80000400000 */
[----:B------:R-:W0:Y:S01]  /*1680*/  FCHK P3, R10, R7 ;  /* 0x000000070a007302 */ /* 0x000e220000060000 */
[----:B------:R-:W-:-:S03]  /*1690*/  FFMA R18, R10, R19, RZ ;  /* 0x000000130a127223 */ /* 0x000fc600000000ff */
[----:B------:R-:W-:Y:S01]  /*16a0*/  @P0 IADD3 R16, PT, PT, R16, -UR6, RZ ;  /* 0x8000000610100c10 */ /* 0x000fe2000fffe0ff */
[----:B------:R-:W-:Y:S01]  /*16b0*/  FFMA R11, R18, -R7, R10 ;  /* 0x80000007120b7223 */ /* 0x000fe2000000000a */
[----:B------:R-:W-:Y:S02]  /*16c0*/  @P0 IADD3 R13, PT, PT, R13, 0x1, RZ ;  /* 0x000000010d0d0810 */ /* 0x000fe40007ffe0ff */
[----:B------:R-:W-:Y:S01]  /*16d0*/  ISETP.GE.U32.AND P1, PT, R16, UR6, PT ;  /* 0x0000000610007c0c */ /* 0x000fe2000bf26070 */
[----:B------:R-:W-:Y:S01]  /*16e0*/  FMUL R16, R17, R9 ;  /* 0x0000000911107220 */ /* 0x000fe20000400000 */
[----:B------:R-:W-:-:S11]  /*16f0*/  FFMA R11, R19, R11, R18 ;  /* 0x0000000b130b7223 */ /* 0x000fd60000000012 */
[----:B------:R-:W-:Y:S02]  /*1700*/  @P1 IADD3 R13, PT, PT, R13, 0x1, RZ ;  /* 0x000000010d0d1810 */ /* 0x000fe40007ffe0ff */
[----:B------:R-:W-:Y:S01]  /*1710*/  @!P2 LOP3.LUT R13, RZ, UR6, RZ, 0x33, !PT ;  /* 0x00000006ff0dac12 */ /* 0x000fe2000f8e33ff */
[----:B0-----:R-:W-:Y:S06]  /*1720*/  @!P3 BRA `(.L_x_229) ;  /* 0x000000000010b947 */ /* 0x001fec0003800000 */
[----:B------:R-:W-:Y:S02]  /*1730*/  MOV R34, R7 ;  /* 0x0000000700227202 */ /* 0x000fe40000000f00 */
[----:B------:R-:W-:-:S07]  /*1740*/  MOV R36, 0x1760 ;  /* 0x0000176000247802 */ /* 0x000fce0000000f00 */
[----:B------:R-:W-:Y:S05]  /*1750*/  CALL.REL.NOINC `($__internal_6_$__cuda_sm3x_div_rn_noftz_f32_slowpath) ;  /* 0x0000001800b47944 */ /* 0x000fea0003c00000 */
[----:B------:R-:W-:-:S07]  /*1760*/  MOV R11, R10 ;  /* 0x0000000a000b7202 */ /* 0x000fce0000000f00 */
.L_x_229:
[----:B------:R-:W-:Y:S05]  /*1770*/  BSYNC.RECONVERGENT B2 ;  /* 0x0000000000027941 */ /* 0x000fea0003800200 */
.L_x_228:
[----:B------:R-:W-:Y:S01]  /*1780*/  FADD R34, R7, -1 ;  /* 0xbf80000007227421 */ /* 0x000fe20000000000 */
[----:B------:R-:W-:Y:S01]  /*1790*/  UMOV UR4, 0x40000000 ;  /* 0x4000000000047882 */ /* 0x000fe20000000000 */
[----:B------:R-:W0:Y:S01]  /*17a0*/  LDCU.64 UR10, c[0x0][0x398] ;  /* 0x00007300ff0a77ac */ /* 0x000e220008000a00 */
[----:B------:R-:W-:Y:S01]  /*17b0*/  MOV R21, UR4 ;  /* 0x0000000400157c02 */ /* 0x000fe20008000f00 */
[----:B------:R-:W1:Y:S01]  /*17c0*/  MUFU.RCP R17, R34 ;  /* 0x0000002200117308 */ /* 0x000e620000001000 */
[C---:B------:R-:W-:Y:S01]  /*17d0*/  FMUL R18, R11.reuse, R4 ;  /* 0x000000040b127220 */ /* 0x040fe20000400000 */
[C---:B------:R-:W-:Y:S01]  /*17e0*/  FMUL R19, R11.reuse, R5 ;  /* 0x000000050b137220 */ /* 0x040fe20000400000 */
[----:B------:R-:W-:-:S05]  /*17f0*/  FMUL R20, R11, R6 ;  /* 0x000000060b147220 */ /* 0x000fca0000400000 */
[----:B------:R-:W2:Y:S01]  /*1800*/  FCHK P0, R21, R34 ;  /* 0x0000002215007302 */ /* 0x000ea20000000000 */
[----:B-1----:R-:W-:-:S04]  /*1810*/  FFMA R8, -R34, R17, 1 ;  /* 0x3f80000022087423 */ /* 0x002fc80000000111 */
[----:B------:R-:W-:-:S04]  /*1820*/  FFMA R17, R17, R8, R17 ;  /* 0x0000000811117223 */ /* 0x000fc80000000011 */
[----:B------:R-:W-:-:S04]  /*1830*/  FFMA R8, R17, 2, RZ ;  /* 0x4000000011087823 */ /* 0x000fc800000000ff */
[----:B------:R-:W-:-:S04]  /*1840*/  FFMA R9, -R34, R8, 2 ;  /* 0x4000000022097423 */ /* 0x000fc80000000108 */
[----:B------:R-:W-:Y:S01]  /*1850*/  FFMA R17, R17, R9, R8 ;  /* 0x0000000911117223 */ /* 0x000fe20000000008 */
[----:B0-2---:R-:W-:Y:S06]  /*1860*/  @!P0 BRA `(.L_x_230) ;  /* 0x0000000000108947 */ /* 0x005fec0003800000 */
[----:B------:R-:W-:Y:S01]  /*1870*/  HFMA2 R10, -RZ, RZ, 2, 0 ;  /* 0x40000000ff0a7431 */ /* 0x000fe200000001ff */
[----:B------:R-:W-:-:S07]  /*1880*/  MOV R36, 0x18a0 ;  /* 0x000018a000247802 */ /* 0x000fce0000000f00 */
[----:B------:R-:W-:Y:S05]  /*1890*/  CALL.REL.NOINC `($__internal_6_$__cuda_sm3x_div_rn_noftz_f32_slowpath) ;  /* 0x0000001800647944 */ /* 0x000fea0003c00000 */
[----:B------:R-:W-:-:S07]  /*18a0*/  MOV R17, R10 ;  /* 0x0000000a00117202 */ /* 0x000fce0000000f00 */
.L_x_230:
[----:B------:R-:W0:Y:S01]  /*18b0*/  LDC R8, c[0x0][0x39c] ;  /* 0x0000e700ff087b82 */ /* 0x000e220000000800 */
[----:B------:R-:W-:Y:S01]  /*18c0*/  BSSY.RECONVERGENT B2, `(.L_x_231) ;  /* 0x0000145000027945 */ /* 0x000fe20003800200 */
[----:B0-----:R-:W-:-:S13]  /*18d0*/  ISETP.GE.AND P0, PT, R29, R8, PT ;  /* 0x000000081d00720c */ /* 0x001fda0003f06270 */
[----:B------:R-:W-:Y:S05]  /*18e0*/  @P0 BRA `(.L_x_232) ;  /* 0x0000001400080947 */ /* 0x000fea0003800000 */
[----:B------:R-:W-:Y:S01]  /*18f0*/  ISETP.GE.AND P2, PT, R12, R8, PT ;  /* 0x000000080c00720c */ /* 0x000fe20003f46270 */
[----:B------:R-:W-:Y:S01]  /*1900*/  VIADD R8, R13, 0xffffffff ;  /* 0xffffffff0d087836 */ /* 0x000fe20000000000 */
[----:B------:R-:W-:Y:S01]  /*1910*/  I2FP.F32.S32 R10, R27 ;  /* 0x0000001b000a7245 */ /* 0x000fe20000201400 */
[----:B------:R-:W-:Y:S01]  /*1920*/  BSSY.RECONVERGENT B3, `(.L_x_233) ;  /* 0x0000067000037945 */ /* 0x000fe20003800200 */
[----:B------:R-:W-:-:S03]  /*1930*/  MOV R31, R29 ;  /* 0x0000001d001f7202 */ /* 0x000fc60000000f00 */
[----:B------:R-:W-:-:S04]  /*1940*/  FFMA R25, R17, R10, -1 ;  /* 0xbf80000011197423 */ /* 0x000fc8000000000a */
[C---:B------:R-:W-:Y:S01]  /*1950*/  FMUL R21, R25.reuse, R0 ;  /* 0x0000000019157220 */ /* 0x040fe20000400000 */
[----:B------:R-:W-:Y:S01]  /*1960*/  FMUL R24, R25, R2 ;  /* 0x0000000219187220 */ /* 0x000fe20000400000 */
[----:B------:R-:W-:Y:S01]  /*1970*/  @P2 IADD3 R8, PT, PT, R13, RZ, RZ ;  /* 0x000000ff0d082210 */ /* 0x000fe20007ffe0ff */
[----:B------:R-:W-:-:S03]  /*1980*/  FMUL R25, R25, R3 ;  /* 0x0000000319197220 */ /* 0x000fc60000400000 */
[----:B------:R-:W-:-:S04]  /*1990*/  LOP3.LUT R8, R8, 0x1, RZ, 0xc0, !PT ;  /* 0x0000000108087812 */ /* 0x000fc800078ec0ff */
[----:B------:R-:W-:-:S13]  /*19a0*/  ISETP.NE.U32.AND P0, PT, R8, 0x1, PT ;  /* 0x000000010800780c */ /* 0x000fda0003f05070 */
[----:B------:R-:W-:Y:S05]  /*19b0*/  @!P0 BRA `(.L_x_234) ;  /* 0x0000000400748947 */ /* 0x000fea0003800000 */
[----:B------:R-:W-:Y:S01]  /*19c0*/  FADD R8, R19, R24 ;  /* 0x0000001813087221 */ /* 0x000fe20000000000 */
[----:B------:R-:W-:Y:S01]  /*19d0*/  FADD R11, R18, R21 ;  /* 0x00000015120b7221 */ /* 0x000fe20000000000 */
[----:B------:R-:W-:Y:S01]  /*19e0*/  FADD R23, R20, R25 ;  /* 0x0000001914177221 */ /* 0x000fe20000000000 */
[----:B------:R-:W-:Y:S01]  /*19f0*/  BSSY.RECONVERGENT B0, `(.L_x_235) ;  /* 0x0000014000007945 */ /* 0x000fe20003800200 */
[----:B------:R-:W-:Y:S01]  /*1a00*/  FADD R9, R15, R8 ;  /* 0x000000080f097221 */ /* 0x000fe20000000000 */
[----:B------:R-:W-:Y:S01]  /*1a10*/  FADD R30, R14, R11 ;  /* 0x0000000b0e1e7221 */ /* 0x000fe20000000000 */
[----:B------:R-:W-:Y:S02]  /*1a20*/  FADD R8, R16, R23 ;  /* 0x0000001710087221 */ /* 0x000fe40000000000 */
[----:B------:R-:W-:-:S04]  /*1a30*/  FMUL R11, R9, R9 ;  /* 0x00000009090b7220 */ /* 0x000fc80000400000 */
[----:B------:R-:W-:-:S04]  /*1a40*/  FFMA R11, R30, R30, R11 ;  /* 0x0000001e1e0b7223 */ /* 0x000fc8000000000b */
[----:B------:R-:W-:-:S04]  /*1a50*/  FFMA R10, R8, R8, R11 ;  /* 0x00000008080a7223 */ /* 0x000fc8000000000b */
[----:B------:R0:W1:Y:S01]  /*1a60*/  MUFU.RSQ R11, R10 ;  /* 0x0000000a000b7308 */ /* 0x0000620000001400 */
[----:B------:R-:W-:-:S04]  /*1a70*/  IADD3 R22, PT, PT, R10, -0xd000000, RZ ;  /* 0xf30000000a167810 */ /* 0x000fc80007ffe0ff */
[----:B------:R-:W-:-:S13]  /*1a80*/  ISETP.GT.U32.AND P0, PT, R22, 0x727fffff, PT ;  /* 0x727fffff1600780c */ /* 0x000fda0003f04070 */
[----:B01----:R-:W-:Y:S05]  /*1a90*/  @!P0 BRA `(.L_x_236) ;  /* 0x0000000000148947 */ /* 0x003fea0003800000 */
[----:B------:R-:W-:Y:S02]  /*1aa0*/  MOV R11, R10 ;  /* 0x0000000a000b7202 */ /* 0x000fe40000000f00 */
[----:B------:R-:W-:-:S07]  /*1ab0*/  MOV R10, 0x1ad0 ;  /* 0x00001ad0000a7802 */ /* 0x000fce0000000f00 */
[----:B------:R-:W-:Y:S05]  /*1ac0*/  CALL.REL.NOINC `($__internal_5_$__cuda_sm20_sqrt_rn_f32_slowpath) ;  /* 0x0000001400807944 */ /* 0x000fea0003c00000 */
[----:B------:R-:W-:Y:S01]  /*1ad0*/  MOV R33, R34 ;  /* 0x0000002200217202 */ /* 0x000fe20000000f00 */
[----:B------:R-:W-:Y:S06]  /*1ae0*/  BRA `(.L_x_237) ;  /* 0x0000000000107947 */ /* 0x000fec0003800000 */
.L_x_236:
[----:B------:R-:W-:Y:S01]  /*1af0*/  FMUL.FTZ R33, R10, R11 ;  /* 0x0000000b0a217220 */ /* 0x000fe20000410000 */
[----:B------:R-:W-:-:S03]  /*1b00*/  FMUL.FTZ R11, R11, 0.5 ;  /* 0x3f0000000b0b7820 */ /* 0x000fc60000410000 */
[----:B------:R-:W-:-:S04]  /*1b10*/  FFMA R10, -R33, R33, R10 ;  /* 0x00000021210a7223 */ /* 0x000fc8000000010a */
[----:B------:R-:W-:-:S07]  /*1b20*/  FFMA R33, R10, R11, R33 ;  /* 0x0000000b0a217223 */ /* 0x000fce0000000021 */
.L_x_237:
[----:B------:R-:W-:Y:S05]  /*1b30*/  BSYNC.RECONVERGENT B0 ;  /* 0x0000000000007941 */ /* 0x000fea0003800200 */
.L_x_235:
        /* <DEDUP_REMOVED lines=10> */
[----:B------:R-:W-:Y:S02]  /*1be0*/  MOV R34, R33 ;  /* 0x0000002100227202 */ /* 0x000fe40000000f00 */
[----:B------:R-:W-:-:S07]  /*1bf0*/  MOV R36, 0x1c10 ;  /* 0x00001c1000247802 */ /* 0x000fce0000000f00 */
[----:B------:R-:W-:Y:S05]  /*1c00*/  CALL.REL.NOINC `($__internal_6_$__cuda_sm3x_div_rn_noftz_f32_slowpath) ;  /* 0x0000001400887944 */ /* 0x000fea0003c00000 */
[----:B------:R-:W-:-:S07]  /*1c10*/  MOV R31, R10 ;  /* 0x0000000a001f7202 */ /* 0x000fce0000000f00 */
.L_x_239:
[----:B------:R-:W-:Y:S05]  /*1c20*/  BSYNC.RECONVERGENT B4 ;  /* 0x0000000000047941 */ /* 0x000fea0003800200 */
.L_x_238:
        /* <DEDUP_REMOVED lines=9> */
[----:B------:R-:W-:Y:S01]  /*1cc0*/  MOV R10, R9 ;  /* 0x00000009000a7202 */ /* 0x000fe20000000f00 */
[----:B------:R-:W-:Y:S01]  /*1cd0*/  IMAD.MOV.U32 R34, RZ, RZ, R33 ;  /* 0x000000ffff227224 */ /* 0x000fe200078e0021 */
[----:B------:R-:W-:-:S07]  /*1ce0*/  MOV R36, 0x1d00 ;  /* 0x00001d0000247802 */ /* 0x000fce0000000f00 */
[----:B------:R-:W-:Y:S05]  /*1cf0*/  CALL.REL.NOINC `($__internal_6_$__cuda_sm3x_div_rn_noftz_f32_slowpath) ;  /* 0x00000014004c7944 */ /* 0x000fea0003c00000 */
[----:B------:R-:W-:-:S07]  /*1d00*/  MOV R30, R10 ;  /* 0x0000000a001e7202 */ /* 0x000fce0000000f00 */
.L_x_241:
[----:B------:R-:W-:Y:S05]  /*1d10*/  BSYNC.RECONVERGENT B4 ;  /* 0x0000000000047941 */ /* 0x000fea0003800200 */
.L_x_240:
        /* <DEDUP_REMOVED lines=14> */
.L_x_243:
[----:B------:R-:W-:Y:S05]  /*1e00*/  BSYNC.RECONVERGENT B4 ;  /* 0x0000000000047941 */ /* 0x000fea0003800200 */
.L_x_242:
[----:B------:R-:W0:Y:S01]  /*1e10*/  LDCU.64 UR4, c[0x0][0x398] ;  /* 0x00007300ff0477ac */ /* 0x000e220008000a00 */
[----:B------:R-:W-:Y:S01]  /*1e20*/  LOP3.LUT R8, RZ, R29, RZ, 0x33, !PT ;  /* 0x0000001dff087212 */ /* 0x000fe200078e33ff */
[----:B------:R-:W1:Y:S01]  /*1e30*/  LDC.64 R32, c[0x0][0x3a8] ;  /* 0x0000ea00ff207b82 */ /* 0x000e620000000a00 */
[----:B------:R-:W-:-:S07]  /*1e40*/  HFMA2 R11, -RZ, RZ, 1.875, 0 ;  /* 0x3f800000ff0b7431 */ /* 0x000fce00000001ff */
[----:B------:R-:W2:Y:S01]  /*1e50*/  LDC.64 R22, c[0x0][0x380] ;  /* 0x0000e000ff167b82 */ /* 0x000ea20000000a00 */
[----:B0-----:R-:W-:-:S07]  /*1e60*/  IADD3 R10, PT, PT, R8, UR5, RZ ;  /* 0x00000005080a7c10 */ /* 0x001fce000fffe0ff */
[----:B------:R-:W0:Y:S01]  /*1e70*/  LDC R35, c[0x0][0x388] ;  /* 0x0000e200ff237b82 */ /* 0x000e220000000800 */
[----:B------:R-:W-:Y:S01]  /*1e80*/  IMAD R37, R10, UR4, R27 ;  /* 0x000000040a257c24 */ /* 0x000fe2000f8e021b */
[----:B------:R-:W-:-:S06]  /*1e90*/  MOV R10, RZ ;  /* 0x000000ff000a7202 */ /* 0x000fcc0000000f00 */
[----:B------:R-:W3:Y:S01]  /*1ea0*/  LDC.64 R8, c[0x0][0x3b0] ;  /* 0x0000ec00ff087b82 */ /* 0x000ee20000000a00 */
[----:B-1----:R-:W-:-:S05]  /*1eb0*/  IMAD.WIDE R32, R37, 0x24, R32 ;  /* 0x0000002425207825 */ /* 0x002fca00078e0220 */
[----:B------:R1:W-:Y:S04]  /*1ec0*/  STG.E desc[UR8][R32.64+0xc], R31 ;  /* 0x00000c1f20007986 */ /* 0x0003e8000c101908 */
[----:B------:R4:W-:Y:S04]  /*1ed0*/  STG.E desc[UR8][R32.64+0x10], R30 ;  /* 0x0000101e20007986 */ /* 0x0009e8000c101908 */
[----:B------:R4:W-:Y:S04]  /*1ee0*/  STG.E desc[UR8][R32.64+0x14], R34 ;  /* 0x0000142220007986 */ /* 0x0009e8000c101908 */
[----:B------:R4:W-:Y:S01]  /*1ef0*/  STG.E desc[UR8][R32.64+0x20], R11 ;  /* 0x0000200b20007986 */ /* 0x0009e2000c101908 */
[----:B-1----:R-:W-:-:S03]  /*1f00*/  MOV R31, R12 ;  /* 0x0000000c001f7202 */ /* 0x002fc60000000f00 */
[----:B--2---:R4:W-:Y:S01]  /*1f10*/  STG.E desc[UR8][R32.64], R22 ;  /* 0x0000001620007986 */ /* 0x0049e2000c101908 */
[----:B---3--:R-:W-:Y:S01]  /*1f20*/  IMAD.WIDE R36, R37, 0x10, R8 ;  /* 0x0000001025247825 */ /* 0x008fe200078e0208 */
[----:B------:R-:W-:Y:S02]  /*1f30*/  CS2R R8, SRZ ;  /* 0x0000000000087805 */ /* 0x000fe4000001ff00 */
[----:B------:R4:W-:Y:S04]  /*1f40*/  STG.E desc[UR8][R32.64+0x4], R23 ;  /* 0x0000041720007986 */ /* 0x0009e8000c101908 */
[----:B0-----:R4:W-:Y:S04]  /*1f50*/  STG.E desc[UR8][R32.64+0x8], R35 ;  /* 0x0000082320007986 */ /* 0x0019e8000c101908 */
[----:B------:R4:W-:Y:S04]  /*1f60*/  STG.E desc[UR8][R32.64+0x18], R27 ;  /* 0x0000181b20007986 */ /* 0x0009e8000c101908 */
[----:B------:R4:W-:Y:S04]  /*1f70*/  STG.E desc[UR8][R32.64+0x1c], R29 ;  /* 0x00001c1d20007986 */ /* 0x0009e8000c101908 */
[----:B------:R4:W-:Y:S02]  /*1f80*/  STG.E.128 desc[UR8][R36.64], R8 ;  /* 0x0000000824007986 */ /* 0x0009e4000c101d08 */
.L_x_234:
[----:B------:R-:W-:Y:S05]  /*1f90*/  BSYNC.RECONVERGENT B3 ;  /* 0x0000000000037941 */ /* 0x000fea0003800200 */
.L_x_233:
[----:B----4-:R-:W-:-:S04]  /*1fa0*/  SEL R8, RZ, 0xffffffff, P2 ;  /* 0xffffffffff087807 */ /* 0x010fc80001000000 */
[----:B------:R-:W-:-:S13]  /*1fb0*/  ISETP.NE.AND P0, PT, R13, R8, PT ;  /* 0x000000080d00720c */ /* 0x000fda0003f05270 */
[----:B------:R-:W-:Y:S05]  /*1fc0*/  @!P0 BRA `(.L_x_232) ;  /* 0x0000000c00508947 */ /* 0x000fea0003800000 */
.L_x_266:
[----:B--2---:R-:W0:Y:S01]  /*1fd0*/  MUFU.RCP R8, R7 ;  /* 0x0000000700087308 */ /* 0x004e220000001000 */
[----:B------:R-:W-:Y:S01]  /*1fe0*/  I2FP.F32.U32 R9, R31 ;  /* 0x0000001f00097245 */ /* 0x000fe20000201000 */
[----:B------:R-:W-:Y:S04]  /*1ff0*/  BSSY.RECONVERGENT B3, `(.L_x_244) ;  /* 0x000000e000037945 */ /* 0x000fe80003800200 */
[----:B------:R-:W-:-:S04]  /*2000*/  FFMA R9, R9, R26, -1 ;  /* 0xbf80000009097423 */ /* 0x000fc8000000001a */
[----:B------:R-:W-:-:S04]  /*2010*/  FMUL R22, R28, R9 ;  /* 0x000000091c167220 */ /* 0x000fc80000400000 */
        /* <DEDUP_REMOVED lines=11> */
.L_x_245:
[----:B------:R-:W-:Y:S05]  /*20d0*/  BSYNC.RECONVERGENT B3 ;  /* 0x0000000000037941 */ /* 0x000fea0003800200 */
.L_x_244:
[C---:B------:R-:W-:Y:S01]  /*20e0*/  FFMA R8, R10.reuse, R5, R24 ;  /* 0x000000050a087223 */ /* 0x040fe20000000018 */
[C---:B------:R-:W-:Y:S01]  /*20f0*/  FFMA R37, R10.reuse, R4, R21 ;  /* 0x000000040a257223 */ /* 0x040fe20000000015 */
[----:B------:R-:W-:Y:S01]  /*2100*/  FFMA R9, R10, R6, R25 ;  /* 0x000000060a097223 */ /* 0x000fe20000000019 */
        /* <DEDUP_REMOVED lines=12> */
[----:B------:R-:W-:Y:S05]  /*21d0*/  CALL.REL.NOINC `($__internal_5_$__cuda_sm20_sqrt_rn_f32_slowpath) ;  /* 0x0000000c00bc7944 */ /* 0x000fea0003c00000 */
[----:B------:R-:W-:Y:S05]  /*21e0*/  BRA `(.L_x_248) ;  /* 0x0000000000107947 */ /* 0x000fea0003800000 */
.L_x_247:
[----:B------:R-:W-:Y:S01]  /*21f0*/  FMUL.FTZ R34, R11, R8 ;  /* 0x000000080b227220 */ /* 0x000fe20000410000 */
[----:B------:R-:W-:-:S03]  /*2200*/  FMUL.FTZ R8, R8, 0.5 ;  /* 0x3f00000008087820 */ /* 0x000fc60000410000 */
[----:B------:R-:W-:-:S04]  /*2210*/  FFMA R9, -R34, R34, R11 ;  /* 0x0000002222097223 */ /* 0x000fc8000000010b */
[----:B------:R-:W-:-:S07]  /*2220*/  FFMA R34, R9, R8, R34 ;  /* 0x0000000809227223 */ /* 0x000fce0000000022 */
.L_x_248:
[----:B------:R-:W-:Y:S05]  /*2230*/  BSYNC.RECONVERGENT B0 ;  /* 0x0000000000007941 */ /* 0x000fea0003800200 */
.L_x_246:
        /* <DEDUP_REMOVED lines=11> */
[----:B------:R-:W-:Y:S05]  /*22f0*/  CALL.REL.NOINC `($__internal_6_$__cuda_sm3x_div_rn_noftz_f32_slowpath) ;  /* 0x0000000c00cc7944 */ /* 0x000fea0003c00000 */
[----:B------:R-:W-:-:S07]  /*2300*/  MOV R9, R10 ;  /* 0x0000000a00097202 */ /* 0x000fce0000000f00 */
.L_x_250:
[----:B------:R-:W-:Y:S05]  /*2310*/  BSYNC.RECONVERGENT B3 ;  /* 0x0000000000037941 */ /* 0x000fea0003800200 */
.L_x_249:
        /* <DEDUP_REMOVED lines=13> */
.L_x_252:
[----:B------:R-:W-:Y:S05]  /*23f0*/  BSYNC.RECONVERGENT B3 ;  /* 0x0000000000037941 */ /* 0x000fea0003800200 */
.L_x_251:
        /* <DEDUP_REMOVED lines=13> */
.L_x_254:
[----:B------:R-:W-:Y:S05]  /*24d0*/  BSYNC.RECONVERGENT B3 ;  /* 0x0000000000037941 */ /* 0x000fea0003800200 */
.L_x_253:
[----:B------:R-:W0:Y:S01]  /*24e0*/  LDC.64 R32, c[0x0][0x3a8] ;  /* 0x0000ea00ff207b82 */ /* 0x000e220000000a00 */
[----:B------:R-:W-:Y:S01]  /*24f0*/  LOP3.LUT R10, RZ, R31, RZ, 0x33, !PT ;  /* 0x0000001fff0a7212 */ /* 0x000fe200078e33ff */
[----:B------:R-:W1:Y:S01]  /*2500*/  MUFU.RCP R36, R7 ;  /* 0x0000000700247308 */ /* 0x000e620000001000 */
[----:B------:R-:W-:Y:S02]  /*2510*/  BSSY.RECONVERGENT B3, `(.L_x_255) ;  /* 0x0000025000037945 */ /* 0x000fe40003800200 */
[----:B------:R-:W-:-:S03]  /*2520*/  IADD3 R10, PT, PT, R10, UR11, RZ ;  /* 0x0000000b0a0a7c10 */ /* 0x000fc6000fffe0ff */
[----:B------:R-:W2:Y:S02]  /*2530*/  LDC R30, c[0x0][0x388] ;  /* 0x0000e200ff1e7b82 */ /* 0x000ea40000000800 */
[----:B------:R-:W-:-:S06]  /*2540*/  IMAD R35, R10, UR10, R27 ;  /* 0x0000000a0a237c24 */ /* 0x000fcc000f8e021b */
[----:B------:R-:W3:Y:S08]  /*2550*/  LDC.64 R22, c[0x0][0x380] ;  /* 0x0000e000ff167b82 */ /* 0x000ef00000000a00 */
[----:B------:R-:W4:Y:S01]  /*2560*/  LDC.64 R10, c[0x0][0x3b0] ;  /* 0x0000ec00ff0a7b82 */ /* 0x000f220000000a00 */
[----:B0-----:R-:W-:-:S05]  /*2570*/  IMAD.WIDE R32, R35, 0x24, R32 ;  /* 0x0000002423207825 */ /* 0x001fca00078e0220 */
[----:B------:R0:W-:Y:S04]  /*2580*/  STG.E desc[UR8][R32.64+0x14], R37 ;  /* 0x0000142520007986 */ /* 0x0001e8000c101908 */
[----:B--2---:R2:W-:Y:S04]  /*2590*/  STG.E desc[UR8][R32.64+0x8], R30 ;  /* 0x0000081e20007986 */ /* 0x0045e8000c101908 */
[----:B------:R-:W-:Y:S04]  /*25a0*/  STG.E desc[UR8][R32.64+0xc], R9 ;  /* 0x00000c0920007986 */ /* 0x000fe8000c101908 */
[----:B---3--:R3:W-:Y:S01]  /*25b0*/  STG.E desc[UR8][R32.64+0x4], R23 ;  /* 0x0000041720007986 */ /* 0x0087e2000c101908 */
[----:B0-----:R-:W-:-:S02]  /*25c0*/  HFMA2 R37, -RZ, RZ, 1.875, 0 ;  /* 0x3f800000ff257431 */ /* 0x001fc400000001ff */
[----:B--2---:R-:W-:Y:S01]  /*25d0*/  VIADD R30, R31, UR6 ;  /* 0x000000061f1e7c36 */ /* 0x004fe20008000000 */
[----:B------:R0:W-:Y:S01]  /*25e0*/  STG.E desc[UR8][R32.64+0x10], R8 ;  /* 0x0000100820007986 */ /* 0x0001e2000c101908 */
[----:B----4-:R-:W-:-:S04]  /*25f0*/  IMAD.WIDE R34, R35, 0x10, R10 ;  /* 0x0000001023227825 */ /* 0x010fc800078e020a */
[----:B------:R-:W-:Y:S01]  /*2600*/  HFMA2 R10, -RZ, RZ, 0, 0 ;  /* 0x00000000ff0a7431 */ /* 0x000fe200000001ff */
[----:B------:R-:W-:Y:S01]  /*2610*/  MOV R11, 0x3f800000 ;  /* 0x3f800000000b7802 */ /* 0x000fe20000000f00 */
[----:B------:R-:W-:Y:S01]  /*2620*/  STG.E desc[UR8][R32.64], R22 ;  /* 0x0000001620007986 */ /* 0x000fe2000c101908 */
[----:B---3--:R-:W-:-:S03]  /*2630*/  I2FP.F32.U32 R23, R30 ;  /* 0x0000001e00177245 */ /* 0x008fc60000201000 */
[----:B------:R-:W-:Y:S01]  /*2640*/  STG.E desc[UR8][R32.64+0x20], R37 ;  /* 0x0000202520007986 */ /* 0x000fe2000c101908 */
[----:B0-----:R-:W-:Y:S01]  /*2650*/  CS2R R8, SRZ ;  /* 0x0000000000087805 */ /* 0x001fe2000001ff00 */
[----:B------:R-:W-:Y:S02]  /*2660*/  FFMA R23, R23, R26, -1 ;  /* 0xbf80000017177423 */ /* 0x000fe4000000001a */
[----:B------:R-:W-:Y:S04]  /*2670*/  STG.E desc[UR8][R32.64+0x18], R27 ;  /* 0x0000181b20007986 */ /* 0x000fe8000c101908 */
[----:B------:R1:W-:Y:S04]  /*2680*/  STG.E desc[UR8][R32.64+0x1c], R31 ;  /* 0x00001c1f20007986 */ /* 0x0003e8000c101908 */
[----:B------:R0:W-:Y:S01]  /*2690*/  STG.E.128 desc[UR8][R34.64], R8 ;  /* 0x0000000822007986 */ /* 0x0001e2000c101d08 */
[----:B-1----:R-:W-:-:S04]  /*26a0*/  FFMA R31, R36, -R7, 1 ;  /* 0x3f800000241f7423 */ /* 0x002fc80000000807 */
[----:B------:R-:W-:Y:S01]  /*26b0*/  FFMA R22, R36, R31, R36 ;  /* 0x0000001f24167223 */ /* 0x000fe20000000024 */
[----:B0-----:R-:W-:-:S04]  /*26c0*/  FMUL R10, R28, R23 ;  /* 0x000000171c0a7220 */ /* 0x001fc80000400000 */
[----:B------:R-:W0:Y:S01]  /*26d0*/  FCHK P0, R10, R7 ;  /* 0x000000070a007302 */ /* 0x000e220000000000 */
[----:B------:R-:W-:-:S04]  /*26e0*/  FFMA R23, R22, R10, RZ ;  /* 0x0000000a16177223 */ /* 0x000fc800000000ff */
[----:B------:R-:W-:-:S04]  /*26f0*/  FFMA R32, R23, -R7, R10 ;  /* 0x8000000717207223 */ /* 0x000fc8000000000a */
[----:B------:R-:W-:Y:S01]  /*2700*/  FFMA R23, R22, R32, R23 ;  /* 0x0000002016177223 */ /* 0x000fe20000000017 */
[----:B0-----:R-:W-:Y:S06]  /*2710*/  @!P0 BRA `(.L_x_256) ;  /* 0x0000000000108947 */ /* 0x001fec0003800000 */
[----:B------:R-:W-:Y:S02]  /*2720*/  MOV R34, R7 ;  /* 0x0000000700227202 */ /* 0x000fe40000000f00 */
[----:B------:R-:W-:-:S07]  /*2730*/  MOV R36, 0x2750 ;  /* 0x0000275000247802 */ /* 0x000fce0000000f00 */
[----:B------:R-:W-:Y:S05]  /*2740*/  CALL.REL.NOINC `($__internal_6_$__cuda_sm3x_div_rn_noftz_f32_slowpath) ;  /* 0x0000000800b87944 */ /* 0x000fea0003c00000 */
[----:B------:R-:W-:-:S07]  /*2750*/  MOV R23, R10 ;  /* 0x0000000a00177202 */ /* 0x000fce0000000f00 */
.L_x_256:
[----:B------:R-:W-:Y:S05]  /*2760*/  BSYNC.RECONVERGENT B3 ;  /* 0x0000000000037941 */ /* 0x000fea0003800200 */
.L_x_255:
        /* <DEDUP_REMOVED lines=17> */
.L_x_258:
[----:B------:R-:W-:Y:S01]  /*2880*/  FMUL.FTZ R34, R11, R10 ;  /* 0x0000000a0b227220 */ /* 0x000fe20000410000 */
[----:B------:R-:W-:-:S03]  /*2890*/  FMUL.FTZ R10, R10, 0.5 ;  /* 0x3f0000000a0a7820 */ /* 0x000fc60000410000 */
[----:B------:R-:W-:-:S04]  /*28a0*/  FFMA R11, -R34, R34, R11 ;  /* 0x00000022220b7223 */ /* 0x000fc8000000010b */
[----:B------:R-:W-:-:S07]  /*28b0*/  FFMA R34, R11, R10, R34 ;  /* 0x0000000a0b227223 */ /* 0x000fce0000000022 */
.L_x_259:
[----:B------:R-:W-:Y:S05]  /*28c0*/  BSYNC.RECONVERGENT B0 ;  /* 0x0000000000007941 */ /* 0x000fea0003800200 */
.L_x_257:
        /* <DEDUP_REMOVED lines=13> */
.L_x_261:
[----:B------:R-:W-:Y:S05]  /*29a0*/  BSYNC.RECONVERGENT B3 ;  /* 0x0000000000037941 */ /* 0x000fea0003800200 */
.L_x_260:
        /* <DEDUP_REMOVED lines=13> */
.L_x_263:
[----:B------:R-:W-:Y:S05]  /*2a80*/  BSYNC.RECONVERGENT B3 ;  /* 0x0000000000037941 */ /* 0x000fea0003800200 */
.L_x_262:
        /* <DEDUP_REMOVED lines=11> */
[----:B------:R-:W-:Y:S05]  /*2b40*/  CALL.REL.NOINC `($__internal_6_$__cuda_sm3x_div_rn_noftz_f32_slowpath) ;  /* 0x0000000400b87944 */ /* 0x000fea0003c00000 */
[----:B------:R-:W-:-:S07]  /*2b50*/  MOV R37, R10 ;  /* 0x0000000a00257202 */ /* 0x000fce0000000f00 */
.L_x_265:
[----:B------:R-:W-:Y:S05]  /*2b60*/  BSYNC.RECONVERGENT B3 ;  /* 0x0000000000037941 */ /* 0x000fea0003800200 */
.L_x_264:
[----:B------:R-:W-:Y:S01]  /*2b70*/  LOP3.LUT R8, RZ, R30, RZ, 0x33, !PT ;  /* 0x0000001eff087212 */ /* 0x000fe200078e33ff */
[----:B------:R-:W0:Y:S01]  /*2b80*/  LDC.64 R34, c[0x0][0x3a8] ;  /* 0x0000ea00ff227b82 */ /* 0x000e220000000a00 */
[----:B------:R-:W-:Y:S02]  /*2b90*/  HFMA2 R10, -RZ, RZ, 0, 0 ;  /* 0x00000000ff0a7431 */ /* 0x000fe400000001ff */
[----:B------:R-:W-:-:S05]  /*2ba0*/  IADD3 R8, PT, PT, R8, UR11, RZ ;  /* 0x0000000b08087c10 */ /* 0x000fca000fffe0ff */
[----:B------:R-:W-:Y:S01]  /*2bb0*/  IMAD R11, R8, UR10, R27 ;  /* 0x0000000a080b7c24 */ /* 0x000fe2000f8e021b */
[----:B------:R-:W1:Y:S08]  /*2bc0*/  LDC.64 R22, c[0x0][0x380] ;  /* 0x0000e000ff167b82 */ /* 0x000e700000000a00 */
[----:B------:R-:W2:Y:S01]  /*2bd0*/  LDC.64 R8, c[0x0][0x3b0] ;  /* 0x0000ec00ff087b82 */ /* 0x000ea20000000a00 */
[----:B0-----:R-:W-:-:S07]  /*2be0*/  IMAD.WIDE R34, R11, 0x24, R34 ;  /* 0x000000240b227825 */ /* 0x001fce00078e0222 */
[----:B------:R-:W0:Y:S01]  /*2bf0*/  LDC R36, c[0x0][0x388] ;  /* 0x0000e200ff247b82 */ /* 0x000e220000000800 */
[----:B------:R3:W-:Y:S04]  /*2c00*/  STG.E desc[UR8][R34.64+0x10], R31 ;  /* 0x0000101f22007986 */ /* 0x0007e8000c101908 */
[----:B------:R2:W-:Y:S04]  /*2c10*/  STG.E desc[UR8][R34.64+0xc], R33 ;  /* 0x00000c2122007986 */ /* 0x0005e8000c101908 */
[----:B------:R-:W-:Y:S01]  /*2c20*/  STG.E desc[UR8][R34.64+0x14], R37 ;  /* 0x0000142522007986 */ /* 0x000fe2000c101908 */
[----:B---3--:R-:W-:-:S03]  /*2c30*/  HFMA2 R31, -RZ, RZ, 1.875, 0 ;  /* 0x3f800000ff1f7431 */ /* 0x008fc600000001ff */
[----:B-1----:R-:W-:Y:S01]  /*2c40*/  STG.E desc[UR8][R34.64], R22 ;  /* 0x0000001622007986 */ /* 0x002fe2000c101908 */
[----:B--2---:R-:W-:Y:S01]  /*2c50*/  IMAD.WIDE R32, R11, 0x10, R8 ;  /* 0x000000100b207825 */ /* 0x004fe200078e0208 */
[----:B------:R-:W-:Y:S02]  /*2c60*/  MOV R11, 0x3f800000 ;  /* 0x3f800000000b7802 */ /* 0x000fe40000000f00 */
[----:B------:R-:W-:Y:S01]  /*2c70*/  CS2R R8, SRZ ;  /* 0x0000000000087805 */ /* 0x000fe2000001ff00 */
[----:B------:R1:W-:Y:S04]  /*2c80*/  STG.E desc[UR8][R34.64+0x20], R31 ;  /* 0x0000201f22007986 */ /* 0x0003e8000c101908 */
[----:B------:R2:W-:Y:S04]  /*2c90*/  STG.E desc[UR8][R34.64+0x4], R23 ;  /* 0x0000041722007986 */ /* 0x0005e8000c101908 */
[----:B0-----:R2:W-:Y:S04]  /*2ca0*/  STG.E desc[UR8][R34.64+0x8], R36 ;  /* 0x0000082422007986 */ /* 0x0015e8000c101908 */
[----:B------:R2:W-:Y:S01]  /*2cb0*/  STG.E desc[UR8][R34.64+0x18], R27 ;  /* 0x0000181b22007986 */ /* 0x0005e2000c101908 */
[----:B-1----:R-:W-:-:S03]  /*2cc0*/  IADD3 R31, PT, PT, R30, UR6, RZ ;  /* 0x000000061e1f7c10 */ /* 0x002fc6000fffe0ff */
[----:B------:R2:W-:Y:S01]  /*2cd0*/  STG.E desc[UR8][R34.64+0x1c], R30 ;  /* 0x00001c1e22007986 */ /* 0x0005e2000c101908 */
[----:B------:R-:W-:-:S03]  /*2ce0*/  ISETP.GE.AND P0, PT, R31, UR11, PT ;  /* 0x0000000b1f007c0c */ /* 0x000fc6000bf06270 */
[----:B------:R2:W-:Y:S10]  /*2cf0*/  STG.E.128 desc[UR8][R32.64], R8 ;  /* 0x0000000820007986 */ /* 0x0005f4000c101d08 */
[----:B------:R-:W-:Y:S05]  /*2d00*/  @!P0 BRA `(.L_x_266) ;  /* 0xfffffff000b08947 */ /* 0x000fea000383ffff */
.L_x_232:
[----:B------:R-:W-:Y:S05]  /*2d10*/  BSYNC.RECONVERGENT B2 ;  /* 0x0000000000027941 */ /* 0x000fea0003800200 */
.L_x_231:
[----:B------:R-:W0:Y:S01]  /*2d20*/  LDCU UR4, c[0x0][0x360] ;  /* 0x00006c00ff0477ac */ /* 0x000e220008000800 */
[----:B--2---:R-:W0:Y:S01]  /*2d30*/  LDC R8, c[0x0][0x370] ;  /* 0x0000dc00ff087b82 */ /* 0x004e220000000800 */
[----:B------:R-:W1:Y:S01]  /*2d40*/  LDCU UR5, c[0x0][0x398] ;  /* 0x00007300ff0577ac */ /* 0x000e620008000800 */
[----:B0-----:R-:W-:-:S05]  /*2d50*/  IMAD R27, R8, UR4, R27 ;  /* 0x00000004081b7c24 */ /* 0x001fca000f8e021b */
[----:B-1----:R-:W-:-:S13]  /*2d60*/  ISETP.GE.AND P0, PT, R27, UR5, PT ;  /* 0x000000051b007c0c */ /* 0x002fda000bf06270 */
[----:B------:R-:W-:Y:S05]  /*2d70*/  @!P0 BRA `(.L_x_230) ;  /* 0xffffffe800cc8947 */ /* 0x000fea000383ffff */
[----:B------:R-:W-:Y:S05]  /*2d80*/  EXIT ;  /* 0x000000000000794d */ /* 0x000fea0003800000 */
        .weak           $__internal_4_$__cuda_sm20_rcp_rn_f32_slowpath
        .type           $__internal_4_$__cuda_sm20_rcp_rn_f32_slowpath,@function
        .size           $__internal_4_$__cuda_sm20_rcp_rn_f32_slowpath,($__internal_5_$__cuda_sm20_sqrt_rn_f32_slowpath - $__internal_4_$__cuda_sm20_rcp_rn_f32_slowpath)
$__internal_4_$__cuda_sm20_rcp_rn_f32_slowpath:
        /* <DEDUP_REMOVED lines=15> */
.L_x_268:
[----:B------:R-:W-:-:S04]  /*2e80*/  IADD3 R17, PT, PT, R15, -0xfd, RZ ;  /* 0xffffff030f117810 */ /* 0x000fc80007ffe0ff */
[----:B------:R-:W-:-:S13]  /*2e90*/  ISETP.GT.U32.AND P0, PT, R17, 0x1, PT ;  /* 0x000000011100780c */ /* 0x000fda0003f04070 */
[----:B------:R-:W-:Y:S05]  /*2ea0*/  @P0 BRA `(.L_x_270) ;  /* 0x0000000000780947 */ /* 0x000fea0003800000 */
[----:B------:R-:W-:Y:S01]  /*2eb0*/  LOP3.LUT R10, R12, 0x7fffff, RZ, 0xc0, !PT ;  /* 0x007fffff0c0a7812 */ /* 0x000fe200078ec0ff */
[----:B------:R-:W-:-:S03]  /*2ec0*/  IMAD.MOV.U32 R20, RZ, RZ, 0x3 ;  /* 0x00000003ff147424 */ /* 0x000fc600078e00ff */
[----:B------:R-:W-:Y:S02]  /*2ed0*/  LOP3.LUT R10, R10, 0x3f800000, RZ, 0xfc, !PT ;  /* 0x3f8000000a0a7812 */ /* 0x000fe400078efcff */
[----:B------:R-:W-:Y:S02]  /*2ee0*/  SHF.L.U32 R20, R20, R17, RZ ;  /* 0x0000001114147219 */ /* 0x000fe400000006ff */
[----:B------:R-:W0:Y:S02]  /*2ef0*/  MUFU.RCP R11, R10 ;  /* 0x0000000a000b7308 */ /* 0x000e240000001000 */
        /* <DEDUP_REMOVED lines=13> */
[----:B------:R-:W-:-:S04]  /*2fd0*/  LOP3.LUT P2, RZ, R20, 0x2, RZ, 0xc0, !PT ;  /* 0x0000000214ff7812 */ /* 0x000fc8000784c0ff */
[----:B------:R-:W-:Y:S02]  /*2fe0*/  PLOP3.LUT P0, PT, P0, P1, P2, 0xe0, 0x0 ;  /* 0x000000000000781c */ /* 0x000fe40000703c20 */
[----:B------:R-:W-:Y:S02]  /*2ff0*/  LOP3.LUT P1, RZ, R12, 0x7fffff, RZ, 0xc0, !PT ;  /* 0x007fffff0cff7812 */ /* 0x000fe4000782c0ff */
[----:B------:R-:W-:-:S04]  /*3000*/  SEL R10, RZ, 0x1, !P0 ;  /* 0x00000001ff0a7807 */ /* 0x000fc80004000000 */
[----:B------:R-:W-:-:S04]  /*3010*/  IADD3 R10, PT, PT, -R10, RZ, RZ ;  /* 0x000000ff0a0a7210 */ /* 0x000fc80007ffe1ff */
[----:B------:R-:W-:Y:S02]  /*3020*/  ISETP.GE.AND P0, PT, R10, RZ, PT ;  /* 0x000000ff0a00720c */ /* 0x000fe40003f06270 */
[----:B------:R-:W-:-:S04]  /*3030*/  IADD3 R10, PT, PT, R15, -0xfc, RZ ;  /* 0xffffff040f0a7810 */ /* 0x000fc80007ffe0ff */
[----:B------:R-:W-:-:S07]  /*3040*/  SHF.R.U32.HI R11, RZ, R10, R11 ;  /* 0x0000000aff0b7219 */ /* 0x000fce000001160b */
[----:B------:R-:W-:-:S04]  /*3050*/  @!P0 IADD3 R11, PT, PT, R11, 0x1, RZ ;  /* 0x000000010b0b8810 */ /* 0x000fc80007ffe0ff */
[----:B------:R-:W-:-:S04]  /*3060*/  @!P1 SHF.L.U32 R11, R11, 0x1, RZ ;  /* 0x000000010b0b9819 */ /* 0x000fc800000006ff */
[----:B------:R-:W-:Y:S01]  /*3070*/  LOP3.LUT R11, R11, 0x80000000, R12, 0xf8, !PT ;  /* 0x800000000b0b7812 */ /* 0x000fe200078ef80c */
[----:B------:R-:W-:Y:S06]  /*3080*/  BRA `(.L_x_269) ;  /* 0x0000000000047947 */ /* 0x000fec0003800000 */
.L_x_270:
[----:B------:R0:W1:Y:S02]  /*3090*/  MUFU.RCP R11, R12 ;  /* 0x0000000c000b7308 */ /* 0x0000640000001000 */
.L_x_269:
[----:B------:R-:W-:Y:S05]  /*30a0*/  BSYNC.RECONVERGENT B1 ;  /* 0x0000000000017941 */ /* 0x000fea0003800200 */
.L_x_267:
[----:B------:R-:W-:-:S04]  /*30b0*/  MOV R17, 0x0 ;  /* 0x0000000000117802 */ /* 0x000fc80000000f00 */
[----:B01----:R-:W-:Y:S05]  /*30c0*/  RET.REL.NODEC R16 `(_Z17kernel_begin_rays4vec3S_iifP3rayP6float4) ;  /* 0xffffffcc10cc7950 */ /* 0x003fea0003c3ffff */
        .weak           $__internal_5_$__cuda_sm20_sqrt_rn_f32_slowpath
        .type           $__internal_5_$__cuda_sm20_sqrt_rn_f32_slowpath,@function
        .size           $__internal_5_$__cuda_sm20_sqrt_rn_f32_slowpath,($__internal_6_$__cuda_sm3x_div_rn_noftz_f32_slowpath - $__internal_5_$__cuda_sm20_sqrt_rn_f32_slowpath)
$__internal_5_$__cuda_sm20_sqrt_rn_f32_slowpath:
        /* <DEDUP_REMOVED lines=19> */
.L_x_271:
[----:B------:R-:W-:Y:S02]  /*3200*/  HFMA2 R11, -RZ, RZ, 0, 0 ;  /* 0x00000000ff0b7431 */ /* 0x000fe400000001ff */
[----:B------:R-:W-:Y:S02]  /*3210*/  IMAD.MOV.U32 R34, RZ, RZ, R35 ;  /* 0x000000ffff227224 */ /* 0x000fe400078e0023 */
[----:B------:R-:W-:Y:S05]  /*3220*/  RET.REL.NODEC R10 `(_Z17kernel_begin_rays4vec3S_iifP3rayP6float4) ;  /* 0xffffffcc0a747950 */ /* 0x000fea0003c3ffff */
        .weak           $__internal_6_$__cuda_sm3x_div_rn_noftz_f32_slowpath
        .type           $__internal_6_$__cuda_sm3x_div_rn_noftz_f32_slowpath,@function
        .size           $__internal_6_$__cuda_sm3x_div_rn_noftz_f32_slowpath,(.L_x_290 - $__internal_6_$__cuda_sm3x_div_rn_noftz_f32_slowpath)
$__internal_6_$__cuda_sm3x_div_rn_noftz_f32_slowpath:
        /* <DEDUP_REMOVED lines=35> */
.L_x_273:
[----:B------:R-:W-:Y:S01]  /*3460*/  LEA R23, R32, 0xc0800000, 0x17 ;  /* 0xc080000020177811 */ /* 0x000fe200078eb8ff */
[----:B------:R-:W-:Y:S03]  /*3470*/  BSSY.RECONVERGENT B1, `(.L_x_278) ;  /* 0x0000036000017945 */ /* 0x000fe60003800200 */
[----:B------:R-:W-:Y:S01]  /*3480*/  IADD3 R23, PT, PT, -R23, R35, RZ ;  /* 0x0000002317177210 */ /* 0x000fe20007ffe1ff */
[----:B------:R-:W-:-:S03]  /*3490*/  VIADD R35, R22, 0xffffff81 ;  /* 0xffffff8116237836 */ /* 0x000fc60000000000 */
[----:B------:R0:W1:Y:S01]  /*34a0*/  MUFU.RCP R11, R23 ;  /* 0x00000017000b7308 */ /* 0x0000620000001000 */
[C---:B------:R-:W-:Y:S01]  /*34b0*/  IMAD R10, R35.reuse, -0x800000, R10 ;  /* 0xff800000230a7824 */ /* 0x040fe200078e020a */
[----:B------:R-:W-:-:S04]  /*34c0*/  IADD3 R32, PT, PT, R35, 0x7f, -R32 ;  /* 0x0000007f23207810 */ /* 0x000fc80007ffe820 */
[----:B------:R-:W-:Y:S01]  /*34d0*/  IADD3 R37, PT, PT, R32, R37, RZ ;  /* 0x0000002520257210 */ /* 0x000fe20007ffe0ff */
[----:B0-----:R-:W-:-:S04]  /*34e0*/  FADD.FTZ R23, -R23, -RZ ;  /* 0x800000ff17177221 */ /* 0x001fc80000010100 */
[----:B-1----:R-:W-:-:S04]  /*34f0*/  FFMA R22, R11, R23, 1 ;  /* 0x3f8000000b167423 */ /* 0x002fc80000000017 */
        /* <DEDUP_REMOVED lines=22> */
[C---:B------:R-:W-:Y:S02]  /*3660*/  ISETP.NE.AND P3, PT, R32.reuse, RZ, PT ;  /* 0x000000ff2000720c */ /* 0x040fe40003f65270 */
[----:B------:R-:W-:Y:S02]  /*3670*/  LOP3.LUT R35, R35, 0x7fffff, RZ, 0xc0, !PT ;  /* 0x007fffff23237812 */ /* 0x000fe400078ec0ff */
[----:B------:R-:W-:Y:S02]  /*3680*/  FSETP.NEU.FTZ.AND P0, PT, R37, R10, PT ;  /* 0x0000000a2500720b */ /* 0x000fe40003f1d000 */
[----:B------:R-:W-:Y:S02]  /*3690*/  IADD3 R10, PT, PT, R32, 0x20, RZ ;  /* 0x00000020200a7810 */ /* 0x000fe40007ffe0ff */
[----:B------:R-:W-:-:S02]  /*36a0*/  LOP3.LUT R35, R35, 0x800000, RZ, 0xfc, !PT ;  /* 0x0080000023237812 */ /* 0x000fc400078efcff */
[C---:B------:R-:W-:Y:S02]  /*36b0*/  ISETP.NE.AND P1, PT, R32.reuse, RZ, PT ;  /* 0x000000ff2000720c */ /* 0x040fe40003f25270 */
[----:B------:R-:W-:Y:S02]  /*36c0*/  IADD3 R32, PT, PT, -R32, RZ, RZ ;  /* 0x000000ff20207210 */ /* 0x000fe40007ffe1ff */
[----:B------:R-:W-:Y:S02]  /*36d0*/  SHF.L.U32 R10, R35, R10, RZ ;  /* 0x0000000a230a7219 */ /* 0x000fe400000006ff */
        /* <DEDUP_REMOVED lines=11> */
.L_x_280:
[----:B------:R-:W-:-:S04]  /*3790*/  LOP3.LUT R23, R23, 0x80000000, RZ, 0xc0, !PT ;  /* 0x8000000017177812 */ /* 0x000fc800078ec0ff */
[----:B------:R-:W-:Y:S01]  /*37a0*/  LOP3.LUT R23, R23, 0x7f800000, RZ, 0xfc, !PT ;  /* 0x7f80000017177812 */ /* 0x000fe200078efcff */
[----:B------:R-:W-:Y:S06]  /*37b0*/  BRA `(.L_x_281) ;  /* 0x0000000000047947 */ /* 0x000fec0003800000 */
.L_x_279:
[----:B------:R-:W-:-:S07]  /*37c0*/  LEA R23, R37, R23, 0x17 ;  /* 0x0000001725177211 */ /* 0x000fce00078eb8ff */
.L_x_281:
[----:B------:R-:W-:Y:S05]  /*37d0*/  BSYNC.RECONVERGENT B1 ;  /* 0x0000000000017941 */ /* 0x000fea0003800200 */
.L_x_278:
[----:B------:R-:W-:Y:S01]  /*37e0*/  MOV R10, R23 ;  /* 0x00000017000a7202 */ /* 0x000fe20000000f00 */
[----:B------:R-:W-:Y:S06]  /*37f0*/  BRA `(.L_x_282) ;  /* 0x0000000000207947 */ /* 0x000fec0003800000 */
.L_x_277:
[----:B------:R-:W-:-:S04]  /*3800*/  LOP3.LUT R10, R35, 0x80000000, R10, 0x48, !PT ;  /* 0x80000000230a7812 */ /* 0x000fc800078e480a */
[----:B------:R-:W-:Y:S01]  /*3810*/  LOP3.LUT R10, R10, 0x7f800000, RZ, 0xfc, !PT ;  /* 0x7f8000000a0a7812 */ /* 0x000fe200078efcff */
[----:B------:R-:W-:Y:S06]  /*3820*/  BRA `(.L_x_282) ;  /* 0x0000000000147947 */ /* 0x000fec0003800000 */
.L_x_276:
[----:B------:R-:W-:Y:S01]  /*3830*/  LOP3.LUT R10, R35, 0x80000000, R10, 0x48, !PT ;  /* 0x80000000230a7812 */ /* 0x000fe200078e480a */
[----:B------:R-:W-:Y:S06]  /*3840*/  BRA `(.L_x_282) ;  /* 0x00000000000c7947 */ /* 0x000fec0003800000 */
.L_x_275:
[----:B------:R-:W0:Y:S01]  /*3850*/  MUFU.RSQ R10, -QNAN ;  /* 0xffc00000000a7908 */ /* 0x000e220000001400 */
[----:B------:R-:W-:Y:S05]  /*3860*/  BRA `(.L_x_282) ;  /* 0x0000000000047947 */ /* 0x000fea0003800000 */
.L_x_274:
[----:B------:R-:W-:-:S07]  /*3870*/  FADD.FTZ R10, R10, R34 ;  /* 0x000000220a0a7221 */ /* 0x000fce0000010000 */
.L_x_282:
[----:B------:R-:W-:Y:S05]  /*3880*/  BSYNC.RECONVERGENT B0 ;  /* 0x0000000000007941 */ /* 0x000fea0003800200 */
.L_x_272:
[----:B------:R-:W-:-:S04]  /*3890*/  HFMA2 R37, -RZ, RZ, 0, 0 ;  /* 0x00000000ff257431 */ /* 0x000fc800000001ff */
[----:B0-----:R-:W-:Y:S05]  /*38a0*/  RET.REL.NODEC R36 `(_Z17kernel_begin_rays4vec3S_iifP3rayP6float4) ;  /* 0xffffffc424d47950 */ /* 0x001fea0003c3ffff */
.L_x_283:
        /* <DEDUP_REMOVED lines=13> */
.L_x_290:


//--------------------- .nv.global.init           --------------------------
	.section	.nv.global.init,"aw",@progbits
	.align	4
.nv.global.init:
	.type		__cudart_i2opi_f,@object
	.size		__cudart_i2opi_f,(.L_0 - __cudart_i2opi_f)
__cudart_i2opi_f:
        /*0000*/ 	.byte	0x41, 0x90, 0x43, 0x3c, 0x99, 0x95, 0x62, 0xdb, 0xc0, 0xdd, 0x34, 0xf5, 0xd1, 0x57, 0x27, 0xfc
        /*0010*/ 	.byte	0x29, 0x15, 0x44, 0x4e, 0x6e, 0x83, 0xf9, 0xa2
.L_0:


//--------------------- .nv.shared.reserved.0     --------------------------
	.section	.nv.shared.reserved.0,"aw",@nobits
	.weak		__nv_reservedSMEM_offset_0_alias
	.size		__nv_reservedSMEM_offset_0_alias, 0, 64
	.other		__nv_reservedSMEM_offset_0_alias,@"STO_CUDA_RESERVED_SHARED STV_DEFAULT"
__nv_reservedSMEM_offset_0_alias:
	.zero		0
	.zero		64


//--------------------- .nv.constant0._Z11kernel_ssaaP6float4S0_iii --------------------------
	.section	.nv.constant0._Z11kernel_ssaaP6float4S0_iii,"a",@progbits
	.sectionflags	@""
	.align	4
.nv.constant0._Z11kernel_ssaaP6float4S0_iii:
	.zero		924


//--------------------- .nv.constant0._Z14kernel_compactP3rayS0_iPi --------------------------
	.section	.nv.constant0._Z14kernel_compactP3rayS0_iPi,"a",@progbits
	.sectionflags	@""
	.align	4
.nv.constant0._Z14kernel_compactP3rayS0_iPi:
	.zero		928


//--------------------- .nv.constant0._Z11kernel_raysP3rayS0_P6float4P4trigP6rroundP5lightP8materialiiiiiP6uchar4iii --------------------------
	.section	.nv.constant0._Z11kernel_raysP3rayS0_P6float4P4trigP6rroundP5lightP8materialiiiiiP6uchar4iii,"a",@progbits
	.sectionflags	@""
	.align	4
.nv.constant0._Z11kernel_raysP3rayS0_P6float4P4trigP6rroundP5lightP8materialiiiiiP6uchar4iii:
	.zero		996


//--------------------- .nv.constant0._Z11count_rays2P3rayiPi --------------------------
	.section	.nv.constant0._Z11count_rays2P3rayiPi,"a",@progbits
	.sectionflags	@""
	.align	4
.nv.constant0._Z11count_rays2P3rayiPi:
	.zero		920


//--------------------- .nv.constant0._Z11clear_rays2P3rayi --------------------------
	.section	.nv.constant0._Z11clear_rays2P3rayi,"a",@progbits
	.sectionflags	@""
	.align	4
.nv.constant0._Z11clear_rays2P3rayi:
	.zero		908


//--------------------- .nv.constant0._Z17kernel_begin_rays4vec3S_iifP3rayP6float4 --------------------------
	.section	.nv.constant0._Z17kernel_begin_rays4vec3S_iifP3rayP6float4,"a",@progbits
	.sectionflags	@""
	.align	4
.nv.constant0._Z17kernel_begin_rays4vec3S_iifP3rayP6float4:
	.zero		952


//--------------------- SYMBOLS --------------------------

	.type		.nv.reservedSmem.offset0,@object
	.size		.nv.reservedSmem.offset0,0x4
